//
// Generated by NVIDIA NVVM Compiler
//
// Compiler Build ID: CL-36424714
// Cuda compilation tools, release 13.0, V13.0.88
// Based on NVVM 20.0.0
//

.version 9.0
.target sm_100
.address_size 64

	// .globl	_Z12naive_matmuliiifPKfS0_fPf
// _ZZ23gemm_shared_mircokerneliiifPKfS0_fPfE2sa has been demoted
// _ZZ23gemm_shared_mircokerneliiifPKfS0_fPfE2sb has been demoted

.visible .entry _Z12naive_matmuliiifPKfS0_fPf(
	.param .u32 _Z12naive_matmuliiifPKfS0_fPf_param_0,
	.param .u32 _Z12naive_matmuliiifPKfS0_fPf_param_1,
	.param .u32 _Z12naive_matmuliiifPKfS0_fPf_param_2,
	.param .f32 _Z12naive_matmuliiifPKfS0_fPf_param_3,
	.param .u64 .ptr .align 1 _Z12naive_matmuliiifPKfS0_fPf_param_4,
	.param .u64 .ptr .align 1 _Z12naive_matmuliiifPKfS0_fPf_param_5,
	.param .f32 _Z12naive_matmuliiifPKfS0_fPf_param_6,
	.param .u64 .ptr .align 1 _Z12naive_matmuliiifPKfS0_fPf_param_7
)
{
	.reg .pred 	%p<10>;
	.reg .b32 	%r<74>;
	.reg .b32 	%f<75>;
	.reg .b64 	%rd<107>;

	ld.param.u32 	%r39, [_Z12naive_matmuliiifPKfS0_fPf_param_0];
	ld.param.u32 	%r40, [_Z12naive_matmuliiifPKfS0_fPf_param_2];
	ld.param.u64 	%rd9, [_Z12naive_matmuliiifPKfS0_fPf_param_4];
	ld.param.u64 	%rd10, [_Z12naive_matmuliiifPKfS0_fPf_param_5];
	cvta.to.global.u64 	%rd1, %rd10;
	cvta.to.global.u64 	%rd2, %rd9;
	mov.u32 	%r1, %tid.x;
	mov.u32 	%r2, %tid.y;
	mov.u32 	%r41, %ctaid.x;
	mov.u32 	%r42, %ctaid.y;
	shl.b32 	%r43, %r41, 5;
	cvt.s64.s32 	%rd3, %r43;
	shl.b32 	%r44, %r42, 5;
	mul.lo.s32 	%r45, %r40, %r44;
	cvt.s64.s32 	%rd4, %r45;
	mad.lo.s32 	%r3, %r39, %r44, %r43;
	setp.lt.s32 	%p1, %r40, 1;
	mov.f32 	%f74, 0f00000000;
	@%p1 bra 	$L__BB0_12;
	mul.lo.s32 	%r4, %r40, %r2;
	and.b32  	%r5, %r40, 7;
	setp.lt.u32 	%p2, %r40, 8;
	mov.f32 	%f74, 0f00000000;
	mov.b32 	%r72, 0;
	@%p2 bra 	$L__BB0_4;
	and.b32  	%r72, %r40, 2147483640;
	neg.s32 	%r70, %r72;
	mad.lo.s32 	%r68, %r39, 7, %r1;
	mad.lo.s32 	%r67, %r39, 6, %r1;
	mad.lo.s32 	%r66, %r39, 5, %r1;
	shl.b32 	%r47, %r39, 2;
	add.s32 	%r65, %r1, %r47;
	mad.lo.s32 	%r64, %r39, 3, %r1;
	shl.b32 	%r48, %r39, 1;
	add.s32 	%r63, %r1, %r48;
	cvt.u64.u32 	%rd11, %r4;
	add.s64 	%rd12, %rd4, %rd11;
	shl.b64 	%rd13, %rd12, 2;
	add.s64 	%rd14, %rd13, %rd1;
	add.s64 	%rd106, %rd14, 16;
	add.s32 	%r62, %r1, %r39;
	mov.f32 	%f74, 0f00000000;
	mov.u32 	%r69, %r1;
$L__BB0_3:
	.pragma "nounroll";
	cvt.s64.s32 	%rd15, %r69;
	add.s64 	%rd16, %rd15, %rd3;
	shl.b64 	%rd17, %rd16, 2;
	add.s64 	%rd18, %rd2, %rd17;
	ld.global.f32 	%f19, [%rd18];
	ld.global.f32 	%f20, [%rd106+-16];
	fma.rn.f32 	%f21, %f19, %f20, %f74;
	cvt.s64.s32 	%rd19, %r62;
	add.s64 	%rd20, %rd19, %rd3;
	shl.b64 	%rd21, %rd20, 2;
	add.s64 	%rd22, %rd2, %rd21;
	ld.global.f32 	%f22, [%rd22];
	ld.global.f32 	%f23, [%rd106+-12];
	fma.rn.f32 	%f24, %f22, %f23, %f21;
	cvt.s64.s32 	%rd23, %r63;
	add.s64 	%rd24, %rd23, %rd3;
	shl.b64 	%rd25, %rd24, 2;
	add.s64 	%rd26, %rd2, %rd25;
	ld.global.f32 	%f25, [%rd26];
	ld.global.f32 	%f26, [%rd106+-8];
	fma.rn.f32 	%f27, %f25, %f26, %f24;
	cvt.s64.s32 	%rd27, %r64;
	add.s64 	%rd28, %rd27, %rd3;
	shl.b64 	%rd29, %rd28, 2;
	add.s64 	%rd30, %rd2, %rd29;
	ld.global.f32 	%f28, [%rd30];
	ld.global.f32 	%f29, [%rd106+-4];
	fma.rn.f32 	%f30, %f28, %f29, %f27;
	cvt.s64.s32 	%rd31, %r65;
	add.s64 	%rd32, %rd31, %rd3;
	shl.b64 	%rd33, %rd32, 2;
	add.s64 	%rd34, %rd2, %rd33;
	ld.global.f32 	%f31, [%rd34];
	ld.global.f32 	%f32, [%rd106];
	fma.rn.f32 	%f33, %f31, %f32, %f30;
	cvt.s64.s32 	%rd35, %r66;
	add.s64 	%rd36, %rd35, %rd3;
	shl.b64 	%rd37, %rd36, 2;
	add.s64 	%rd38, %rd2, %rd37;
	ld.global.f32 	%f34, [%rd38];
	ld.global.f32 	%f35, [%rd106+4];
	fma.rn.f32 	%f36, %f34, %f35, %f33;
	cvt.s64.s32 	%rd39, %r67;
	add.s64 	%rd40, %rd39, %rd3;
	shl.b64 	%rd41, %rd40, 2;
	add.s64 	%rd42, %rd2, %rd41;
	ld.global.f32 	%f37, [%rd42];
	ld.global.f32 	%f38, [%rd106+8];
	fma.rn.f32 	%f39, %f37, %f38, %f36;
	cvt.s64.s32 	%rd43, %r68;
	add.s64 	%rd44, %rd43, %rd3;
	shl.b64 	%rd45, %rd44, 2;
	add.s64 	%rd46, %rd2, %rd45;
	ld.global.f32 	%f40, [%rd46];
	ld.global.f32 	%f41, [%rd106+12];
	fma.rn.f32 	%f74, %f40, %f41, %f39;
	add.s32 	%r70, %r70, 8;
	shl.b32 	%r49, %r39, 3;
	add.s32 	%r69, %r69, %r49;
	add.s32 	%r68, %r68, %r49;
	add.s32 	%r67, %r67, %r49;
	add.s32 	%r66, %r66, %r49;
	add.s32 	%r65, %r65, %r49;
	add.s32 	%r64, %r64, %r49;
	add.s32 	%r63, %r63, %r49;
	add.s64 	%rd106, %rd106, 32;
	add.s32 	%r62, %r62, %r49;
	setp.ne.s32 	%p3, %r70, 0;
	@%p3 bra 	$L__BB0_3;
$L__BB0_4:
	setp.eq.s32 	%p4, %r5, 0;
	@%p4 bra 	$L__BB0_12;
	and.b32  	%r34, %r40, 3;
	setp.lt.u32 	%p5, %r5, 4;
	@%p5 bra 	$L__BB0_7;
	mad.lo.s32 	%r50, %r72, %r39, %r1;
	cvt.s64.s32 	%rd47, %r50;
	add.s64 	%rd48, %rd47, %rd3;
	shl.b64 	%rd49, %rd48, 2;
	add.s64 	%rd50, %rd2, %rd49;
	ld.global.f32 	%f43, [%rd50];
	add.s32 	%r51, %r72, %r4;
	cvt.u64.u32 	%rd51, %r51;
	add.s64 	%rd52, %rd51, %rd4;
	shl.b64 	%rd53, %rd52, 2;
	add.s64 	%rd54, %rd1, %rd53;
	ld.global.f32 	%f44, [%rd54];
	fma.rn.f32 	%f45, %f43, %f44, %f74;
	add.s32 	%r52, %r50, %r39;
	cvt.s64.s32 	%rd55, %r52;
	add.s64 	%rd56, %rd55, %rd3;
	shl.b64 	%rd57, %rd56, 2;
	add.s64 	%rd58, %rd2, %rd57;
	ld.global.f32 	%f46, [%rd58];
	cvt.u64.u32 	%rd59, %r4;
	cvt.u64.u32 	%rd60, %r72;
	add.s64 	%rd61, %rd60, %rd59;
	add.s64 	%rd62, %rd61, %rd4;
	shl.b64 	%rd63, %rd62, 2;
	add.s64 	%rd64, %rd1, %rd63;
	ld.global.f32 	%f47, [%rd64+4];
	fma.rn.f32 	%f48, %f46, %f47, %f45;
	add.s32 	%r53, %r52, %r39;
	cvt.s64.s32 	%rd65, %r53;
	add.s64 	%rd66, %rd65, %rd3;
	shl.b64 	%rd67, %rd66, 2;
	add.s64 	%rd68, %rd2, %rd67;
	ld.global.f32 	%f49, [%rd68];
	ld.global.f32 	%f50, [%rd64+8];
	fma.rn.f32 	%f51, %f49, %f50, %f48;
	add.s32 	%r54, %r53, %r39;
	cvt.s64.s32 	%rd69, %r54;
	add.s64 	%rd70, %rd69, %rd3;
	shl.b64 	%rd71, %rd70, 2;
	add.s64 	%rd72, %rd2, %rd71;
	ld.global.f32 	%f52, [%rd72];
	ld.global.f32 	%f53, [%rd64+12];
	fma.rn.f32 	%f74, %f52, %f53, %f51;
	add.s32 	%r72, %r72, 4;
$L__BB0_7:
	setp.eq.s32 	%p6, %r34, 0;
	@%p6 bra 	$L__BB0_12;
	setp.eq.s32 	%p7, %r34, 1;
	@%p7 bra 	$L__BB0_10;
	mad.lo.s32 	%r55, %r72, %r39, %r1;
	cvt.s64.s32 	%rd73, %r55;
	add.s64 	%rd74, %rd73, %rd3;
	shl.b64 	%rd75, %rd74, 2;
	add.s64 	%rd76, %rd2, %rd75;
	ld.global.f32 	%f55, [%rd76];
	add.s32 	%r56, %r72, %r4;
	cvt.u64.u32 	%rd77, %r56;
	add.s64 	%rd78, %rd77, %rd4;
	shl.b64 	%rd79, %rd78, 2;
	add.s64 	%rd80, %rd1, %rd79;
	ld.global.f32 	%f56, [%rd80];
	fma.rn.f32 	%f57, %f55, %f56, %f74;
	add.s32 	%r57, %r55, %r39;
	cvt.s64.s32 	%rd81, %r57;
	add.s64 	%rd82, %rd81, %rd3;
	shl.b64 	%rd83, %rd82, 2;
	add.s64 	%rd84, %rd2, %rd83;
	ld.global.f32 	%f58, [%rd84];
	cvt.u64.u32 	%rd85, %r4;
	cvt.u64.u32 	%rd86, %r72;
	add.s64 	%rd87, %rd86, %rd85;
	add.s64 	%rd88, %rd87, %rd4;
	shl.b64 	%rd89, %rd88, 2;
	add.s64 	%rd90, %rd1, %rd89;
	ld.global.f32 	%f59, [%rd90+4];
	fma.rn.f32 	%f74, %f58, %f59, %f57;
	add.s32 	%r72, %r72, 2;
$L__BB0_10:
	and.b32  	%r58, %r40, 1;
	setp.eq.b32 	%p8, %r58, 1;
	not.pred 	%p9, %p8;
	@%p9 bra 	$L__BB0_12;
	mad.lo.s32 	%r59, %r72, %r39, %r1;
	cvt.s64.s32 	%rd91, %r59;
	add.s64 	%rd92, %rd91, %rd3;
	shl.b64 	%rd93, %rd92, 2;
	add.s64 	%rd94, %rd2, %rd93;
	ld.global.f32 	%f60, [%rd94];
	add.s32 	%r60, %r72, %r4;
	cvt.u64.u32 	%rd95, %r60;
	add.s64 	%rd96, %rd95, %rd4;
	shl.b64 	%rd97, %rd96, 2;
	add.s64 	%rd98, %rd1, %rd97;
	ld.global.f32 	%f61, [%rd98];
	fma.rn.f32 	%f74, %f60, %f61, %f74;
$L__BB0_12:
	ld.param.u64 	%rd105, [_Z12naive_matmuliiifPKfS0_fPf_param_7];
	ld.param.f32 	%f66, [_Z12naive_matmuliiifPKfS0_fPf_param_6];
	ld.param.f32 	%f65, [_Z12naive_matmuliiifPKfS0_fPf_param_3];
	cvt.s64.s32 	%rd99, %r3;
	cvta.to.global.u64 	%rd100, %rd105;
	mad.lo.s32 	%r61, %r39, %r2, %r1;
	cvt.s64.s32 	%rd101, %r61;
	add.s64 	%rd102, %rd99, %rd101;
	shl.b64 	%rd103, %rd102, 2;
	add.s64 	%rd104, %rd100, %rd103;
	ld.global.f32 	%f62, [%rd104];
	mul.f32 	%f63, %f66, %f62;
	fma.rn.f32 	%f64, %f65, %f74, %f63;
	st.global.f32 	[%rd104], %f64;
	ret;

}
	// .globl	_Z23gemm_shared_mircokerneliiifPKfS0_fPf
.visible .entry _Z23gemm_shared_mircokerneliiifPKfS0_fPf(
	.param .u32 _Z23gemm_shared_mircokerneliiifPKfS0_fPf_param_0,
	.param .u32 _Z23gemm_shared_mircokerneliiifPKfS0_fPf_param_1,
	.param .u32 _Z23gemm_shared_mircokerneliiifPKfS0_fPf_param_2,
	.param .f32 _Z23gemm_shared_mircokerneliiifPKfS0_fPf_param_3,
	.param .u64 .ptr .align 1 _Z23gemm_shared_mircokerneliiifPKfS0_fPf_param_4,
	.param .u64 .ptr .align 1 _Z23gemm_shared_mircokerneliiifPKfS0_fPf_param_5,
	.param .f32 _Z23gemm_shared_mircokerneliiifPKfS0_fPf_param_6,
	.param .u64 .ptr .align 1 _Z23gemm_shared_mircokerneliiifPKfS0_fPf_param_7
)
{
	.reg .pred 	%p<4>;
	.reg .b16 	%rs<3>;
	.reg .b32 	%r<44>;
	.reg .b32 	%f<121>;
	.reg .b64 	%rd<32>;
	// demoted variable
	.shared .align 4 .b8 _ZZ23gemm_shared_mircokerneliiifPKfS0_fPfE2sa[4096];
	// demoted variable
	.shared .align 4 .b8 _ZZ23gemm_shared_mircokerneliiifPKfS0_fPfE2sb[4096];
	ld.param.u32 	%r14, [_Z23gemm_shared_mircokerneliiifPKfS0_fPf_param_0];
	ld.param.u32 	%r15, [_Z23gemm_shared_mircokerneliiifPKfS0_fPf_param_2];
	ld.param.f32 	%f17, [_Z23gemm_shared_mircokerneliiifPKfS0_fPf_param_3];
	ld.param.u64 	%rd9, [_Z23gemm_shared_mircokerneliiifPKfS0_fPf_param_4];
	ld.param.u64 	%rd10, [_Z23gemm_shared_mircokerneliiifPKfS0_fPf_param_5];
	ld.param.f32 	%f18, [_Z23gemm_shared_mircokerneliiifPKfS0_fPf_param_6];
	ld.param.u64 	%rd8, [_Z23gemm_shared_mircokerneliiifPKfS0_fPf_param_7];
	cvta.to.global.u64 	%rd11, %rd10;
	cvta.to.global.u64 	%rd12, %rd9;
	mov.u32 	%r1, %tid.x;
	mov.u32 	%r16, %ctaid.x;
	mov.u32 	%r17, %ctaid.y;
	shl.b32 	%r18, %r1, 2;
	and.b32  	%r2, %r18, 28;
	shr.u32 	%r3, %r1, 3;
	shl.b32 	%r19, %r16, 5;
	mul.wide.s32 	%rd13, %r19, 4;
	add.s64 	%rd31, %rd12, %rd13;
	shl.b32 	%r20, %r17, 5;
	mul.lo.s32 	%r21, %r15, %r20;
	mul.wide.s32 	%rd14, %r21, 4;
	add.s64 	%rd30, %rd11, %rd14;
	mad.lo.s32 	%r4, %r14, %r20, %r19;
	setp.lt.s32 	%p1, %r15, 1;
	mov.f32 	%f116, 0f00000000;
	mov.f32 	%f115, %f116;
	mov.f32 	%f114, %f116;
	mov.f32 	%f113, %f116;
	@%p1 bra 	$L__BB1_5;
	mul.lo.s32 	%r23, %r14, %r3;
	add.s32 	%r5, %r23, %r2;
	cvt.s64.s32 	%rd15, %r23;
	cvt.u64.u32 	%rd16, %r2;
	add.s64 	%rd3, %rd15, %rd16;
	mad.lo.s32 	%r6, %r15, %r3, %r2;
	shl.b32 	%r7, %r14, 5;
	shl.b32 	%r24, %r3, 2;
	mov.u32 	%r25, _ZZ23gemm_shared_mircokerneliiifPKfS0_fPfE2sb;
	add.s32 	%r8, %r25, %r24;
	cvt.u16.u32 	%rs1, %r1;
	and.b16  	%rs2, %rs1, 7;
	mul.wide.u16 	%r26, %rs2, 16;
	mov.u32 	%r27, _ZZ23gemm_shared_mircokerneliiifPKfS0_fPfE2sa;
	add.s32 	%r9, %r27, %r26;
	mov.f32 	%f113, 0f00000000;
	mov.b32 	%r42, 0;
	mul.wide.s32 	%rd17, %r5, 4;
	shl.b64 	%rd19, %rd3, 2;
	mul.wide.u32 	%rd21, %r6, 4;
	mov.f32 	%f114, %f113;
	mov.f32 	%f115, %f113;
	mov.f32 	%f116, %f113;
$L__BB1_2:
	add.s64 	%rd18, %rd31, %rd17;
	ld.global.f32 	%f21, [%rd18];
	shl.b32 	%r29, %r2, 2;
	shl.b32 	%r30, %r3, 7;
	or.b32  	%r31, %r30, %r29;
	mov.u32 	%r32, _ZZ23gemm_shared_mircokerneliiifPKfS0_fPfE2sa;
	add.s32 	%r33, %r32, %r31;
	st.shared.f32 	[%r33], %f21;
	add.s64 	%rd20, %rd31, %rd19;
	ld.global.f32 	%f22, [%rd20+4];
	st.shared.f32 	[%r33+4], %f22;
	ld.global.f32 	%f23, [%rd20+8];
	st.shared.f32 	[%r33+8], %f23;
	ld.global.f32 	%f24, [%rd20+12];
	st.shared.f32 	[%r33+12], %f24;
	add.s64 	%rd22, %rd30, %rd21;
	ld.global.f32 	%f25, [%rd22];
	shl.b32 	%r34, %r2, 5;
	add.s32 	%r35, %r34, %r3;
	shl.b32 	%r36, %r35, 2;
	mov.u32 	%r37, _ZZ23gemm_shared_mircokerneliiifPKfS0_fPfE2sb;
	add.s32 	%r38, %r37, %r36;
	st.shared.f32 	[%r38], %f25;
	ld.global.f32 	%f26, [%rd22+4];
	st.shared.f32 	[%r38+128], %f26;
	ld.global.f32 	%f27, [%rd22+8];
	st.shared.f32 	[%r38+256], %f27;
	ld.global.f32 	%f28, [%rd22+12];
	st.shared.f32 	[%r38+384], %f28;
	bar.sync 	0;
	mov.b32 	%r43, 512;
$L__BB1_3:
	add.s32 	%r39, %r8, %r43;
	ld.shared.f32 	%f29, [%r39+-512];
	add.s32 	%r40, %r9, %r43;
	ld.shared.f32 	%f30, [%r40+-512];
	fma.rn.f32 	%f31, %f29, %f30, %f113;
	ld.shared.f32 	%f32, [%r40+-508];
	fma.rn.f32 	%f33, %f29, %f32, %f114;
	ld.shared.f32 	%f34, [%r40+-504];
	fma.rn.f32 	%f35, %f29, %f34, %f115;
	ld.shared.f32 	%f36, [%r40+-500];
	fma.rn.f32 	%f37, %f29, %f36, %f116;
	ld.shared.f32 	%f38, [%r39+-384];
	ld.shared.f32 	%f39, [%r40+-384];
	fma.rn.f32 	%f40, %f38, %f39, %f31;
	ld.shared.f32 	%f41, [%r40+-380];
	fma.rn.f32 	%f42, %f38, %f41, %f33;
	ld.shared.f32 	%f43, [%r40+-376];
	fma.rn.f32 	%f44, %f38, %f43, %f35;
	ld.shared.f32 	%f45, [%r40+-372];
	fma.rn.f32 	%f46, %f38, %f45, %f37;
	ld.shared.f32 	%f47, [%r39+-256];
	ld.shared.f32 	%f48, [%r40+-256];
	fma.rn.f32 	%f49, %f47, %f48, %f40;
	ld.shared.f32 	%f50, [%r40+-252];
	fma.rn.f32 	%f51, %f47, %f50, %f42;
	ld.shared.f32 	%f52, [%r40+-248];
	fma.rn.f32 	%f53, %f47, %f52, %f44;
	ld.shared.f32 	%f54, [%r40+-244];
	fma.rn.f32 	%f55, %f47, %f54, %f46;
	ld.shared.f32 	%f56, [%r39+-128];
	ld.shared.f32 	%f57, [%r40+-128];
	fma.rn.f32 	%f58, %f56, %f57, %f49;
	ld.shared.f32 	%f59, [%r40+-124];
	fma.rn.f32 	%f60, %f56, %f59, %f51;
	ld.shared.f32 	%f61, [%r40+-120];
	fma.rn.f32 	%f62, %f56, %f61, %f53;
	ld.shared.f32 	%f63, [%r40+-116];
	fma.rn.f32 	%f64, %f56, %f63, %f55;
	ld.shared.f32 	%f65, [%r39];
	ld.shared.f32 	%f66, [%r40];
	fma.rn.f32 	%f67, %f65, %f66, %f58;
	ld.shared.f32 	%f68, [%r40+4];
	fma.rn.f32 	%f69, %f65, %f68, %f60;
	ld.shared.f32 	%f70, [%r40+8];
	fma.rn.f32 	%f71, %f65, %f70, %f62;
	ld.shared.f32 	%f72, [%r40+12];
	fma.rn.f32 	%f73, %f65, %f72, %f64;
	ld.shared.f32 	%f74, [%r39+128];
	ld.shared.f32 	%f75, [%r40+128];
	fma.rn.f32 	%f76, %f74, %f75, %f67;
	ld.shared.f32 	%f77, [%r40+132];
	fma.rn.f32 	%f78, %f74, %f77, %f69;
	ld.shared.f32 	%f79, [%r40+136];
	fma.rn.f32 	%f80, %f74, %f79, %f71;
	ld.shared.f32 	%f81, [%r40+140];
	fma.rn.f32 	%f82, %f74, %f81, %f73;
	ld.shared.f32 	%f83, [%r39+256];
	ld.shared.f32 	%f84, [%r40+256];
	fma.rn.f32 	%f85, %f83, %f84, %f76;
	ld.shared.f32 	%f86, [%r40+260];
	fma.rn.f32 	%f87, %f83, %f86, %f78;
	ld.shared.f32 	%f88, [%r40+264];
	fma.rn.f32 	%f89, %f83, %f88, %f80;
	ld.shared.f32 	%f90, [%r40+268];
	fma.rn.f32 	%f91, %f83, %f90, %f82;
	ld.shared.f32 	%f92, [%r39+384];
	ld.shared.f32 	%f93, [%r40+384];
	fma.rn.f32 	%f113, %f92, %f93, %f85;
	ld.shared.f32 	%f94, [%r40+388];
	fma.rn.f32 	%f114, %f92, %f94, %f87;
	ld.shared.f32 	%f95, [%r40+392];
	fma.rn.f32 	%f115, %f92, %f95, %f89;
	ld.shared.f32 	%f96, [%r40+396];
	fma.rn.f32 	%f116, %f92, %f96, %f91;
	add.s32 	%r43, %r43, 1024;
	setp.ne.s32 	%p2, %r43, 4608;
	@%p2 bra 	$L__BB1_3;
	bar.sync 	0;
	add.s32 	%r42, %r42, 32;
	setp.lt.s32 	%p3, %r42, %r15;
	add.s64 	%rd30, %rd30, 128;
	mul.wide.s32 	%rd23, %r7, 4;
	add.s64 	%rd31, %rd31, %rd23;
	@%p3 bra 	$L__BB1_2;
$L__BB1_5:
	cvt.s64.s32 	%rd24, %r4;
	cvta.to.global.u64 	%rd25, %rd8;
	mad.lo.s32 	%r41, %r14, %r3, %r2;
	cvt.s64.s32 	%rd26, %r41;
	add.s64 	%rd27, %rd24, %rd26;
	shl.b64 	%rd28, %rd27, 2;
	add.s64 	%rd29, %rd25, %rd28;
	ld.global.f32 	%f97, [%rd29];
	mul.f32 	%f98, %f18, %f97;
	fma.rn.f32 	%f99, %f17, %f113, %f98;
	st.global.f32 	[%rd29], %f99;
	ld.global.f32 	%f100, [%rd29+4];
	mul.f32 	%f101, %f18, %f100;
	fma.rn.f32 	%f102, %f17, %f114, %f101;
	st.global.f32 	[%rd29+4], %f102;
	ld.global.f32 	%f103, [%rd29+8];
	mul.f32 	%f104, %f18, %f103;
	fma.rn.f32 	%f105, %f17, %f115, %f104;
	st.global.f32 	[%rd29+8], %f105;
	ld.global.f32 	%f106, [%rd29+12];
	mul.f32 	%f107, %f18, %f106;
	fma.rn.f32 	%f108, %f17, %f116, %f107;
	st.global.f32 	[%rd29+12], %f108;
	ret;

}


// ===== COMPILED SASS (sm_100) =====

	.target	sm_100

	.elftype	@"ET_EXEC"


//--------------------- .note.nv.tkinfo           --------------------------
	.section	.note.nv.tkinfo,"",@"SHT_NOTE"
	.sectionflags	@"SHF_NOTE_NV_TKINFO"
	.tkinfo
        /*0018*/ 	.word	0x00000002
        /*0030*/ 	.string	""
        /*0030*/ 	.string	"ptxas"
        /*0030*/ 	.string	"Cuda compilation tools, release 13.0, V13.0.88"
        /*0030*/ 	.string	"Build cuda_13.0.r13.0/compiler.36424714_0"
        /*0030*/ 	.string	"-arch sm_100 -m 64 "



//--------------------- .note.nv.cuinfo           --------------------------
	.section	.note.nv.cuinfo,"",@"SHT_NOTE"
	.sectionflags	@"SHF_NOTE_NV_CUINFO"
        /*0018*/ 	.short	0x0002
        /*001a*/ 	.short	0x0064
        /*001c*/ 	.short	0x0082
	.zero		2


//--------------------- .nv.info                  --------------------------
	.section	.nv.info,"",@"SHT_CUDA_INFO"
	.align	4


	//----- nvinfo : EIATTR_REGCOUNT
	.align		4
        /*0000*/ 	.byte	0x04, 0x2f
        /*0002*/ 	.short	(.L_1 - .L_0)
	.align		4
.L_0:
        /*0004*/ 	.word	index@(_Z12naive_matmuliiifPKfS0_fPf)
        /*0008*/ 	.word	0x0000001f


	//----- nvinfo : EIATTR_FRAME_SIZE
	.align		4
.L_1:
        /*000c*/ 	.byte	0x04, 0x11
        /*000e*/ 	.short	(.L_3 - .L_2)
	.align		4
.L_2:
        /*0010*/ 	.word	index@(_Z12naive_matmuliiifPKfS0_fPf)
        /*0014*/ 	.word	0x00000000


	//----- nvinfo : EIATTR_REGCOUNT
	.align		4
.L_3:
        /*0018*/ 	.byte	0x04, 0x2f
        /*001a*/ 	.short	(.L_5 - .L_4)
	.align		4
.L_4:
        /*001c*/ 	.word	index@(_Z23gemm_shared_mircokerneliiifPKfS0_fPf)
        /*0020*/ 	.word	0x00000020


	//----- nvinfo : EIATTR_FRAME_SIZE
	.align		4
.L_5:
        /*0024*/ 	.byte	0x04, 0x11
        /*0026*/ 	.short	(.L_7 - .L_6)
	.align		4
.L_6:
        /*0028*/ 	.word	index@(_Z23gemm_shared_mircokerneliiifPKfS0_fPf)
        /*002c*/ 	.word	0x00000000


	//----- nvinfo : EIATTR_MIN_STACK_SIZE
	.align		4
.L_7:
        /*0030*/ 	.byte	0x04, 0x12
        /*0032*/ 	.short	(.L_9 - .L_8)
	.align		4
.L_8:
        /*0034*/ 	.word	index@(_Z23gemm_shared_mircokerneliiifPKfS0_fPf)
        /*0038*/ 	.word	0x00000000


	//----- nvinfo : EIATTR_MIN_STACK_SIZE
	.align		4
.L_9:
        /*003c*/ 	.byte	0x04, 0x12
        /*003e*/ 	.short	(.L_11 - .L_10)
	.align		4
.L_10:
        /*0040*/ 	.word	index@(_Z12naive_matmuliiifPKfS0_fPf)
        /*0044*/ 	.word	0x00000000
.L_11:


//--------------------- .nv.compat                --------------------------
	.section	.nv.compat,"",@"SHT_CUDA_COMPAT_INFO"
	.align	4
        /*0000*/ 	.byte	0x02, 0x09, 0x00, 0x00, 0x02, 0x02, 0x01, 0x00, 0x02, 0x05, 0x05, 0x00, 0x03, 0x07, 0x01, 0x01
        /*0010*/ 	.byte	0x02, 0x03, 0x00, 0x00, 0x02, 0x06, 0x01, 0x00, 0x04, 0x0b, 0x08, 0x00, 0x09, 0x00, 0x00, 0x00
        /*0020*/ 	.byte	0x00, 0x00, 0x00, 0x00


//--------------------- .nv.info._Z23gemm_shared_mircokerneliiifPKfS0_fPf --------------------------
	.section	.nv.info._Z23gemm_shared_mircokerneliiifPKfS0_fPf,"",@"SHT_CUDA_INFO"
	.sectionflags	@""
	.align	4


	//----- nvinfo : EIATTR_CUDA_API_VERSION
	.align		4
        /*0000*/ 	.byte	0x04, 0x37
        /*0002*/ 	.short	(.L_13 - .L_12)
.L_12:
        /*0004*/ 	.word	0x00000082


	//----- nvinfo : EIATTR_KPARAM_INFO
	.align		4
.L_13:
        /*0008*/ 	.byte	0x04, 0x17
        /*000a*/ 	.short	(.L_15 - .L_14)
.L_14:
        /*000c*/ 	.word	0x00000000
        /*0010*/ 	.short	0x0007
        /*0012*/ 	.short	0x0028
        /*0014*/ 	.byte	0x00, 0xf5, 0x21, 0x00


	//----- nvinfo : EIATTR_KPARAM_INFO
	.align		4
.L_15:
        /*0018*/ 	.byte	0x04, 0x17
        /*001a*/ 	.short	(.L_17 - .L_16)
.L_16:
        /*001c*/ 	.word	0x00000000
        /*0020*/ 	.short	0x0006
        /*0022*/ 	.short	0x0020
        /*0024*/ 	.byte	0x00, 0xf0, 0x11, 0x00


	//----- nvinfo : EIATTR_KPARAM_INFO
	.align		4
.L_17:
        /*0028*/ 	.byte	0x04, 0x17
        /*002a*/ 	.short	(.L_19 - .L_18)
.L_18:
        /*002c*/ 	.word	0x00000000
        /*0030*/ 	.short	0x0005
        /*0032*/ 	.short	0x0018
        /*0034*/ 	.byte	0x00, 0xf5, 0x21, 0x00


	//----- nvinfo : EIATTR_KPARAM_INFO
	.align		4
.L_19:
        /*0038*/ 	.byte	0x04, 0x17
        /*003a*/ 	.short	(.L_21 - .L_20)
.L_20:
        /*003c*/ 	.word	0x00000000
        /*0040*/ 	.short	0x0004
        /*0042*/ 	.short	0x0010
        /*0044*/ 	.byte	0x00, 0xf5, 0x21, 0x00


	//----- nvinfo : EIATTR_KPARAM_INFO
	.align		4
.L_21:
        /*0048*/ 	.byte	0x04, 0x17
        /*004a*/ 	.short	(.L_23 - .L_22)
.L_22:
        /*004c*/ 	.word	0x00000000
        /*0050*/ 	.short	0x0003
        /*0052*/ 	.short	0x000c
        /*0054*/ 	.byte	0x00, 0xf0, 0x11, 0x00


	//----- nvinfo : EIATTR_KPARAM_INFO
	.align		4
.L_23:
        /*0058*/ 	.byte	0x04, 0x17
        /*005a*/ 	.short	(.L_25 - .L_24)
.L_24:
        /*005c*/ 	.word	0x00000000
        /*0060*/ 	.short	0x0002
        /*0062*/ 	.short	0x0008
        /*0064*/ 	.byte	0x00, 0xf0, 0x11, 0x00


	//----- nvinfo : EIATTR_KPARAM_INFO
	.align		4
.L_25:
        /*0068*/ 	.byte	0x04, 0x17
        /*006a*/ 	.short	(.L_27 - .L_26)
.L_26:
        /*006c*/ 	.word	0x00000000
        /*0070*/ 	.short	0x0001
        /*0072*/ 	.short	0x0004
        /*0074*/ 	.byte	0x00, 0xf0, 0x11, 0x00


	//----- nvinfo : EIATTR_KPARAM_INFO
	.align		4
.L_27:
        /*0078*/ 	.byte	0x04, 0x17
        /*007a*/ 	.short	(.L_29 - .L_28)
.L_28:
        /*007c*/ 	.word	0x00000000
        /*0080*/ 	.short	0x0000
        /*0082*/ 	.short	0x0000
        /*0084*/ 	.byte	0x00, 0xf0, 0x11, 0x00


	//----- nvinfo : EIATTR_SPARSE_MMA_MASK
	.align		4
.L_29:
        /*0088*/ 	.byte	0x03, 0x50
        /*008a*/ 	.short	0x0000


	//----- nvinfo : EIATTR_MAXREG_COUNT
	.align		4
        /*008c*/ 	.byte	0x03, 0x1b
        /*008e*/ 	.short	0x00ff


	//----- nvinfo : EIATTR_NUM_BARRIERS
	.align		4
        /*0090*/ 	.byte	0x02, 0x4c
        /*0092*/ 	.byte	0x01
	.zero		1


	//----- nvinfo : EIATTR_MERCURY_ISA_VERSION
	.align		4
        /*0094*/ 	.byte	0x03, 0x5f
        /*0096*/ 	.short	0x0101


	//----- nvinfo : EIATTR_VRC_CTA_INIT_COUNT
	.align		4
        /*0098*/ 	.byte	0x02, 0x4a
	.zero		1
	.zero		1


	//----- nvinfo : EIATTR_EXIT_INSTR_OFFSETS
	.align		4
        /*009c*/ 	.byte	0x04, 0x1c
        /*009e*/ 	.short	(.L_31 - .L_30)


	//   ....[0]....
.L_30:
        /*00a0*/ 	.word	0x000009f0


	//----- nvinfo : EIATTR_CBANK_PARAM_SIZE
	.align		4
.L_31:
        /*00a4*/ 	.byte	0x03, 0x19
        /*00a6*/ 	.short	0x0030


	//----- nvinfo : EIATTR_PARAM_CBANK
	.align		4
        /*00a8*/ 	.byte	0x04, 0x0a
        /*00aa*/ 	.short	(.L_33 - .L_32)
	.align		4
.L_32:
        /*00ac*/ 	.word	index@(.nv.constant0._Z23gemm_shared_mircokerneliiifPKfS0_fPf)
        /*00b0*/ 	.short	0x0380
        /*00b2*/ 	.short	0x0030


	//----- nvinfo : EIATTR_SW_WAR
	.align		4
.L_33:
        /*00b4*/ 	.byte	0x04, 0x36
        /*00b6*/ 	.short	(.L_35 - .L_34)
.L_34:
        /*00b8*/ 	.word	0x00000008
.L_35:


//--------------------- .nv.info._Z12naive_matmuliiifPKfS0_fPf --------------------------
	.section	.nv.info._Z12naive_matmuliiifPKfS0_fPf,"",@"SHT_CUDA_INFO"
	.sectionflags	@""
	.align	4


	//----- nvinfo : EIATTR_CUDA_API_VERSION
	.align		4
        /*0000*/ 	.byte	0x04, 0x37
        /*0002*/ 	.short	(.L_37 - .L_36)
.L_36:
        /*0004*/ 	.word	0x00000082


	//----- nvinfo : EIATTR_KPARAM_INFO
	.align		4
.L_37:
        /*0008*/ 	.byte	0x04, 0x17
        /*000a*/ 	.short	(.L_39 - .L_38)
.L_38:
        /*000c*/ 	.word	0x00000000
        /*0010*/ 	.short	0x0007
        /*0012*/ 	.short	0x0028
        /*0014*/ 	.byte	0x00, 0xf5, 0x21, 0x00


	//----- nvinfo : EIATTR_KPARAM_INFO
	.align		4
.L_39:
        /*0018*/ 	.byte	0x04, 0x17
        /*001a*/ 	.short	(.L_41 - .L_40)
.L_40:
        /*001c*/ 	.word	0x00000000
        /*0020*/ 	.short	0x0006
        /*0022*/ 	.short	0x0020
        /*0024*/ 	.byte	0x00, 0xf0, 0x11, 0x00


	//----- nvinfo : EIATTR_KPARAM_INFO
	.align		4
.L_41:
        /*0028*/ 	.byte	0x04, 0x17
        /*002a*/ 	.short	(.L_43 - .L_42)
.L_42:
        /*002c*/ 	.word	0x00000000
        /*0030*/ 	.short	0x0005
        /*0032*/ 	.short	0x0018
        /*0034*/ 	.byte	0x00, 0xf5, 0x21, 0x00


	//----- nvinfo : EIATTR_KPARAM_INFO
	.align		4
.L_43:
        /*0038*/ 	.byte	0x04, 0x17
        /*003a*/ 	.short	(.L_45 - .L_44)
.L_44:
        /*003c*/ 	.word	0x00000000
        /*0040*/ 	.short	0x0004
        /*0042*/ 	.short	0x0010
        /*0044*/ 	.byte	0x00, 0xf5, 0x21, 0x00


	//----- nvinfo : EIATTR_KPARAM_INFO
	.align		4
.L_45:
        /*0048*/ 	.byte	0x04, 0x17
        /*004a*/ 	.short	(.L_47 - .L_46)
.L_46:
        /*004c*/ 	.word	0x00000000
        /*0050*/ 	.short	0x0003
        /*0052*/ 	.short	0x000c
        /*0054*/ 	.byte	0x00, 0xf0, 0x11, 0x00


	//----- nvinfo : EIATTR_KPARAM_INFO
	.align		4
.L_47:
        /*0058*/ 	.byte	0x04, 0x17
        /*005a*/ 	.short	(.L_49 - .L_48)
.L_48:
        /*005c*/ 	.word	0x00000000
        /*0060*/ 	.short	0x0002
        /*0062*/ 	.short	0x0008
        /*0064*/ 	.byte	0x00, 0xf0, 0x11, 0x00


	//----- nvinfo : EIATTR_KPARAM_INFO
	.align		4
.L_49:
        /*0068*/ 	.byte	0x04, 0x17
        /*006a*/ 	.short	(.L_51 - .L_50)
.L_50:
        /*006c*/ 	.word	0x00000000
        /*0070*/ 	.short	0x0001
        /*0072*/ 	.short	0x0004
        /*0074*/ 	.byte	0x00, 0xf0, 0x11, 0x00


	//----- nvinfo : EIATTR_KPARAM_INFO
	.align		4
.L_51:
        /*0078*/ 	.byte	0x04, 0x17
        /*007a*/ 	.short	(.L_53 - .L_52)
.L_52:
        /*007c*/ 	.word	0x00000000
        /*0080*/ 	.short	0x0000
        /*0082*/ 	.short	0x0000
        /*0084*/ 	.byte	0x00, 0xf0, 0x11, 0x00


	//----- nvinfo : EIATTR_SPARSE_MMA_MASK
	.align		4
.L_53:
        /*0088*/ 	.byte	0x03, 0x50
        /*008a*/ 	.short	0x0000


	//----- nvinfo : EIATTR_MAXREG_COUNT
	.align		4
        /*008c*/ 	.byte	0x03, 0x1b
        /*008e*/ 	.short	0x00ff


	//----- nvinfo : EIATTR_MERCURY_ISA_VERSION
	.align		4
        /*0090*/ 	.byte	0x03, 0x5f
        /*0092*/ 	.short	0x0101


	//----- nvinfo : EIATTR_VRC_CTA_INIT_COUNT
	.align		4
        /*0094*/ 	.byte	0x02, 0x4a
	.zero		1
	.zero		1


	//----- nvinfo : EIATTR_EXIT_INSTR_OFFSETS
	.align		4
        /*0098*/ 	.byte	0x04, 0x1c
        /*009a*/ 	.short	(.L_55 - .L_54)


	//   ....[0]....
.L_54:
        /*009c*/ 	.word	0x00000de0


	//----- nvinfo : EIATTR_CBANK_PARAM_SIZE
	.align		4
.L_55:
        /*00a0*/ 	.byte	0x03, 0x19
        /*00a2*/ 	.short	0x0030


	//----- nvinfo : EIATTR_PARAM_CBANK
	.align		4
        /*00a4*/ 	.byte	0x04, 0x0a
        /*00a6*/ 	.short	(.L_57 - .L_56)
	.align		4
.L_56:
        /*00a8*/ 	.word	index@(.nv.constant0._Z12naive_matmuliiifPKfS0_fPf)
        /*00ac*/ 	.short	0x0380
        /*00ae*/ 	.short	0x0030


	//----- nvinfo : EIATTR_SW_WAR
	.align		4
.L_57:
        /*00b0*/ 	.byte	0x04, 0x36
        /*00b2*/ 	.short	(.L_59 - .L_58)
.L_58:
        /*00b4*/ 	.word	0x00000008
.L_59:


//--------------------- .nv.callgraph             --------------------------
	.section	.nv.callgraph,"",@"SHT_CUDA_CALLGRAPH"
	.align	4
	.sectionentsize	8
	.align		4
        /*0000*/ 	.word	0x00000000
	.align		4
        /*0004*/ 	.word	0xffffffff
	.align		4
        /*0008*/ 	.word	0x00000000
	.align		4
        /*000c*/ 	.word	0xfffffffe
	.align		4
        /*0010*/ 	.word	0x00000000
	.align		4
        /*0014*/ 	.word	0xfffffffd
	.align		4
        /*0018*/ 	.word	0x00000000
	.align		4
        /*001c*/ 	.word	0xfffffffc


//--------------------- .text._Z23gemm_shared_mircokerneliiifPKfS0_fPf --------------------------
	.section	.text._Z23gemm_shared_mircokerneliiifPKfS0_fPf,"ax",@progbits
	.align	128
        .global         _Z23gemm_shared_mircokerneliiifPKfS0_fPf
        .type           _Z23gemm_shared_mircokerneliiifPKfS0_fPf,@function
        .size           _Z23gemm_shared_mircokerneliiifPKfS0_fPf,(.L_x_10 - _Z23gemm_shared_mircokerneliiifPKfS0_fPf)
        .other          _Z23gemm_shared_mircokerneliiifPKfS0_fPf,@"STO_CUDA_ENTRY STV_DEFAULT"
_Z23gemm_shared_mircokerneliiifPKfS0_fPf:
.text._Z23gemm_shared_mircokerneliiifPKfS0_fPf:
[----:B------:R-:W-:Y:S01]  /*0000*/  LDC R1, c[0x0][0x37c] ;  /* 0x0000df00ff017b82 */ /* 0x000fe20000000800 */
[----:B------:R-:W0:Y:S07]  /*0010*/  S2R R18, SR_CTAID.Y ;  /* 0x0000000000127919 */ /* 0x000e2e0000002600 */
[----:B------:R-:W1:Y:S01]  /*0020*/  LDC R9, c[0x0][0x388] ;  /* 0x0000e200ff097b82 */ /* 0x000e620000000800 */
[----:B------:R-:W2:Y:S01]  /*0030*/  LDCU.64 UR8, c[0x0][0x358] ;  /* 0x00006b00ff0877ac */ /* 0x000ea20008000a00 */
[----:B------:R-:W-:Y:S01]  /*0040*/  HFMA2 R24, -RZ, RZ, 0, 0 ;  /* 0x00000000ff187431 */ /* 0x000fe200000001ff */
[----:B------:R-:W3:Y:S01]  /*0050*/  S2R R3, SR_CTAID.X ;  /* 0x0000000000037919 */ /* 0x000ee20000002500 */
[----:B------:R-:W-:-:S02]  /*0060*/  MOV R21, RZ ;  /* 0x000000ff00157202 */ /* 0x000fc40000000f00 */
[----:B------:R-:W-:Y:S01]  /*0070*/  CS2R R26, SRZ ;  /* 0x00000000001a7805 */ /* 0x000fe2000001ff00 */
[----:B------:R-:W4:Y:S01]  /*0080*/  S2R R6, SR_TID.X ;  /* 0x0000000000067919 */ /* 0x000f220000002100 */
[----:B------:R-:W5:Y:S08]  /*0090*/  LDC R2, c[0x0][0x380] ;  /* 0x0000e000ff027b82 */ /* 0x000f700000000800 */
[----:B------:R-:W2:Y:S08]  /*00a0*/  LDC.64 R22, c[0x0][0x390] ;  /* 0x0000e400ff167b82 */ /* 0x000eb00000000a00 */
[----:B------:R-:W2:Y:S01]  /*00b0*/  LDC.64 R4, c[0x0][0x398] ;  /* 0x0000e600ff047b82 */ /* 0x000ea20000000a00 */
[----:B-1----:R-:W-:-:S02]  /*00c0*/  ISETP.GE.AND P0, PT, R9, 0x1, PT ;  /* 0x000000010900780c */ /* 0x002fc40003f06270 */
[----:B0-----:R-:W-:Y:S02]  /*00d0*/  SHF.L.U32 R18, R18, 0x5, RZ ;  /* 0x0000000512127819 */ /* 0x001fe400000006ff */
[----:B---3--:R-:W-:-:S03]  /*00e0*/  SHF.L.U32 R3, R3, 0x5, RZ ;  /* 0x0000000503037819 */ /* 0x008fc600000006ff */
[----:B------:R-:W-:Y:S01]  /*00f0*/  IMAD R7, R18, R9, RZ ;  /* 0x0000000912077224 */ /* 0x000fe200078e02ff */
[----:B----4-:R-:W-:Y:S01]  /*0100*/  SHF.L.U32 R20, R6, 0x2, RZ ;  /* 0x0000000206147819 */ /* 0x010fe200000006ff */
[----:B-----5:R-:W-:Y:S01]  /*0110*/  IMAD R18, R18, R2, R3 ;  /* 0x0000000212127224 */ /* 0x020fe200078e0203 */
[----:B------:R-:W-:Y:S01]  /*0120*/  SHF.R.U32.HI R19, RZ, 0x3, R6 ;  /* 0x00000003ff137819 */ /* 0x000fe20000011606 */
[----:B--2---:R-:W-:Y:S01]  /*0130*/  IMAD.WIDE R22, R3, 0x4, R22 ;  /* 0x0000000403167825 */ /* 0x004fe200078e0216 */
[----:B------:R-:W-:-:S03]  /*0140*/  LOP3.LUT R20, R20, 0x1c, RZ, 0xc0, !PT ;  /* 0x0000001c14147812 */ /* 0x000fc600078ec0ff */
[----:B------:R-:W-:Y:S01]  /*0150*/  IMAD.WIDE R4, R7, 0x4, R4 ;  /* 0x0000000407047825 */ /* 0x000fe200078e0204 */
[----:B------:R-:W-:Y:S06]  /*0160*/  @!P0 BRA `(.L_x_0) ;  /* 0x0000000400b88947 */ /* 0x000fec0003800000 */
[----:B------:R-:W0:Y:S01]  /*0170*/  S2UR UR6, SR_CgaCtaId ;  /* 0x00000000000679c3 */ /* 0x000e220000008800 */
[C---:B------:R-:W-:Y:S01]  /*0180*/  IMAD R17, R19.reuse, R2, RZ ;  /* 0x0000000213117224 */ /* 0x040fe200078e02ff */
[----:B------:R-:W-:Y:S01]  /*0190*/  UMOV UR4, 0x400 ;  /* 0x0000040000047882 */ /* 0x000fe20000000000 */
[----:B------:R-:W-:Y:S01]  /*01a0*/  SHF.L.U32 R7, R2, 0x5, RZ ;  /* 0x0000000502077819 */ /* 0x000fe200000006ff */
[----:B------:R-:W-:Y:S01]  /*01b0*/  UIADD3 UR5, UPT, UPT, UR4, 0x1000, URZ ;  /* 0x0000100004057890 */ /* 0x000fe2000fffe0ff */
[----:B------:R-:W-:Y:S01]  /*01c0*/  IMAD R16, R19, R9, R20 ;  /* 0x0000000913107224 */ /* 0x000fe200078e0214 */
[----:B------:R-:W-:Y:S02]  /*01d0*/  IADD3 R2, P0, PT, R20, R17, RZ ;  /* 0x0000001114027210 */ /* 0x000fe40007f1e0ff */
[----:B------:R-:W-:Y:S02]  /*01e0*/  CS2R R26, SRZ ;  /* 0x00000000001a7805 */ /* 0x000fe4000001ff00 */
[----:B------:R-:W-:-:S02]  /*01f0*/  MOV R3, R5 ;  /* 0x0000000500037202 */ /* 0x000fc40000000f00 */
[----:B------:R-:W-:Y:S02]  /*0200*/  LEA.HI.X.SX32 R9, R17, RZ, 0x1, P0 ;  /* 0x000000ff11097211 */ /* 0x000fe400000f0eff */
[----:B------:R-:W-:Y:S02]  /*0210*/  LOP3.LUT R5, R6, 0x7, RZ, 0xc0, !PT ;  /* 0x0000000706057812 */ /* 0x000fe400078ec0ff */
[----:B------:R-:W-:Y:S02]  /*0220*/  MOV R0, R4 ;  /* 0x0000000400007202 */ /* 0x000fe40000000f00 */
[----:B------:R-:W-:Y:S02]  /*0230*/  MOV R21, RZ ;  /* 0x000000ff00157202 */ /* 0x000fe40000000f00 */
[----:B------:R-:W-:Y:S02]  /*0240*/  MOV R24, RZ ;  /* 0x000000ff00187202 */ /* 0x000fe40000000f00 */
[----:B------:R-:W-:-:S02]  /*0250*/  IADD3 R17, PT, PT, R20, R17, RZ ;  /* 0x0000001114117210 */ /* 0x000fc40007ffe0ff */
[----:B------:R-:W-:Y:S01]  /*0260*/  SHF.L.U64.HI R4, R2, 0x2, R9 ;  /* 0x0000000202047819 */ /* 0x000fe20000010209 */
[----:B0-----:R-:W-:Y:S02]  /*0270*/  ULEA UR5, UR6, UR5, 0x18 ;  /* 0x0000000506057291 */ /* 0x001fe4000f8ec0ff */
[----:B------:R-:W-:-:S04]  /*0280*/  ULEA UR4, UR6, UR4, 0x18 ;  /* 0x0000000406047291 */ /* 0x000fc8000f8ec0ff */
[----:B------:R-:W-:Y:S02]  /*0290*/  LEA R6, R19, UR5, 0x2 ;  /* 0x0000000513067c11 */ /* 0x000fe4000f8e10ff */
[----:B------:R-:W-:Y:S01]  /*02a0*/  LEA R5, R5, UR4, 0x4 ;  /* 0x0000000405057c11 */ /* 0x000fe2000f8e20ff */
[----:B------:R-:W-:-:S06]  /*02b0*/  UMOV UR4, URZ ;  /* 0x000000ff00047c82 */ /* 0x000fcc0008000000 */
.L_x_2:
[----:B------:R-:W-:Y:S01]  /*02c0*/  LEA R14, P0, R2, R22, 0x2 ;  /* 0x00000016020e7211 */ /* 0x000fe200078010ff */
[----:B------:R-:W-:-:S03]  /*02d0*/  IMAD.WIDE R28, R17, 0x4, R22 ;  /* 0x00000004111c7825 */ /* 0x000fc600078e0216 */
[----:B------:R-:W-:Y:S02]  /*02e0*/  IADD3.X R15, PT, PT, R23, R4, RZ, P0, !PT ;  /* 0x00000004170f7210 */ /* 0x000fe400007fe4ff */
[----:B------:R-:W2:Y:S04]  /*02f0*/  LDG.E R8, desc[UR8][R28.64] ;  /* 0x000000081c087981 */ /* 0x000ea8000c1e1900 */
[----:B------:R-:W2:Y:S04]  /*0300*/  LDG.E R9, desc[UR8][R14.64+0x4] ;  /* 0x000004080e097981 */ /* 0x000ea8000c1e1900 */
[----:B------:R-:W2:Y:S04]  /*0310*/  LDG.E R10, desc[UR8][R14.64+0x8] ;  /* 0x000008080e0a7981 */ /* 0x000ea8000c1e1900 */
[----:B------:R-:W2:Y:S01]  /*0320*/  LDG.E R11, desc[UR8][R14.64+0xc] ;  /* 0x00000c080e0b7981 */ /* 0x000ea2000c1e1900 */
[----:B------:R-:W0:Y:S01]  /*0330*/  S2UR UR6, SR_CgaCtaId ;  /* 0x00000000000679c3 */ /* 0x000e220000008800 */
[----:B------:R-:W-:Y:S01]  /*0340*/  UMOV UR5, 0x400 ;  /* 0x0000040000057882 */ /* 0x000fe20000000000 */
[----:B------:R-:W-:-:S02]  /*0350*/  LEA R25, R19, R20, 0x5 ;  /* 0x0000001413197211 */ /* 0x000fc400078e28ff */
[----:B------:R-:W-:Y:S02]  /*0360*/  MOV R12, R0 ;  /* 0x00000000000c7202 */ /* 0x000fe40000000f00 */
[----:B------:R-:W-:-:S03]  /*0370*/  MOV R13, R3 ;  /* 0x00000003000d7202 */ /* 0x000fc60000000f00 */
[----:B------:R-:W-:-:S05]  /*0380*/  IMAD.WIDE.U32 R12, R16, 0x4, R12 ;  /* 0x00000004100c7825 */ /* 0x000fca00078e000c */
[----:B------:R-:W3:Y:S04]  /*0390*/  LDG.E R28, desc[UR8][R12.64] ;  /* 0x000000080c1c7981 */ /* 0x000ee8000c1e1900 */
[----:B------:R-:W4:Y:S01]  /*03a0*/  LDG.E R29, desc[UR8][R12.64+0x4] ;  /* 0x000004080c1d7981 */ /* 0x000f22000c1e1900 */
[----:B0-----:R-:W-:-:S06]  /*03b0*/  ULEA UR7, UR6, UR5, 0x18 ;  /* 0x0000000506077291 */ /* 0x001fcc000f8ec0ff */
[----:B------:R-:W-:-:S05]  /*03c0*/  LEA R25, R25, UR7, 0x2 ;  /* 0x0000000719197c11 */ /* 0x000fca000f8e10ff */
[----:B--2---:R0:W-:Y:S04]  /*03d0*/  STS.128 [R25], R8 ;  /* 0x0000000819007388 */ /* 0x0041e80000000c00 */
[----:B0-----:R-:W2:Y:S04]  /*03e0*/  LDG.E R8, desc[UR8][R12.64+0x8] ;  /* 0x000008080c087981 */ /* 0x001ea8000c1e1900 */
[----:B------:R-:W5:Y:S01]  /*03f0*/  LDG.E R10, desc[UR8][R12.64+0xc] ;  /* 0x00000c080c0a7981 */ /* 0x000f62000c1e1900 */
[----:B------:R-:W-:Y:S01]  /*0400*/  UIADD3 UR5, UPT, UPT, UR5, 0x1000, URZ ;  /* 0x0000100005057890 */ /* 0x000fe2000fffe0ff */
[----:B------:R-:W-:-:S03]  /*0410*/  LEA R14, R20, R19, 0x5 ;  /* 0x00000013140e7211 */ /* 0x000fc600078e28ff */
[----:B------:R-:W-:-:S06]  /*0420*/  ULEA UR5, UR6, UR5, 0x18 ;  /* 0x0000000506057291 */ /* 0x000fcc000f8ec0ff */
[----:B------:R-:W-:-:S05]  /*0430*/  LEA R15, R14, UR5, 0x2 ;  /* 0x000000050e0f7c11 */ /* 0x000fca000f8e10ff */
[----:B---3--:R0:W-:Y:S01]  /*0440*/  STS [R15], R28 ;  /* 0x0000001c0f007388 */ /* 0x0081e20000000800 */
[----:B------:R-:W1:Y:S03]  /*0450*/  LDCU UR5, c[0x0][0x388] ;  /* 0x00007100ff0577ac */ /* 0x000e660008000800 */
[----:B----4-:R0:W-:Y:S01]  /*0460*/  STS [R15+0x80], R29 ;  /* 0x0000801d0f007388 */ /* 0x0101e20000000800 */
[----:B------:R-:W-:-:S04]  /*0470*/  UIADD3 UR4, UPT, UPT, UR4, 0x20, URZ ;  /* 0x0000002004047890 */ /* 0x000fc8000fffe0ff */
[----:B-1----:R-:W-:-:S03]  /*0480*/  UISETP.GE.AND UP1, UPT, UR4, UR5, UPT ;  /* 0x000000050400728c */ /* 0x002fc6000bf26270 */
[----:B------:R-:W-:Y:S01]  /*0490*/  UMOV UR5, 0x200 ;  /* 0x0000020000057882 */ /* 0x000fe20000000000 */
[----:B--2---:R0:W-:Y:S04]  /*04a0*/  STS [R15+0x100], R8 ;  /* 0x000100080f007388 */ /* 0x0041e80000000800 */
[----:B-----5:R0:W-:Y:S01]  /*04b0*/  STS [R15+0x180], R10 ;  /* 0x0001800a0f007388 */ /* 0x0201e20000000800 */
[----:B------:R-:W-:Y:S06]  /*04c0*/  BAR.SYNC.DEFER_BLOCKING 0x0 ;  /* 0x0000000000007b1d */ /* 0x000fec0000010000 */
.L_x_1:
[----:B0-----:R-:W-:Y:S04]  /*04d0*/  LDS R28, [R6+UR5+-0x200] ;  /* 0xfffe0005061c7984 */ /* 0x001fe80008000800 */
[----:B------:R-:W0:Y:S04]  /*04e0*/  LDS.128 R12, [R5+UR5+-0x200] ;  /* 0xfffe0005050c7984 */ /* 0x000e280008000c00 */
[----:B------:R-:W-:Y:S04]  /*04f0*/  LDS R25, [R6+UR5+-0x180] ;  /* 0xfffe800506197984 */ /* 0x000fe80008000800 */
[----:B------:R-:W1:Y:S01]  /*0500*/  LDS.128 R8, [R5+UR5+-0x180] ;  /* 0xfffe800505087984 */ /* 0x000e620008000c00 */
[C---:B0-----:R-:W-:Y:S01]  /*0510*/  FFMA R12, R28.reuse, R12, R27 ;  /* 0x0000000c1c0c7223 */ /* 0x041fe2000000001b */
[C---:B------:R-:W-:Y:S01]  /*0520*/  FFMA R26, R28.reuse, R13, R26 ;  /* 0x0000000d1c1a7223 */ /* 0x040fe2000000001a */
[C---:B------:R-:W-:Y:S01]  /*0530*/  FFMA R27, R28.reuse, R14, R21 ;  /* 0x0000000e1c1b7223 */ /* 0x040fe20000000015 */
[----:B------:R-:W-:Y:S01]  /*0540*/  FFMA R24, R28, R15, R24 ;  /* 0x0000000f1c187223 */ /* 0x000fe20000000018 */
[----:B------:R-:W-:Y:S01]  /*0550*/  LDS R21, [R6+UR5+-0x100] ;  /* 0xffff000506157984 */ /* 0x000fe20008000800 */
[C---:B-1----:R-:W-:Y:S01]  /*0560*/  FFMA R8, R25.reuse, R8, R12 ;  /* 0x0000000819087223 */ /* 0x042fe2000000000c */
[----:B------:R-:W-:-:S02]  /*0570*/  FFMA R28, R25, R9, R26 ;  /* 0x00000009191c7223 */ /* 0x000fc4000000001a */
[----:B------:R-:W0:Y:S01]  /*0580*/  LDS.128 R12, [R5+UR5+-0x100] ;  /* 0xffff0005050c7984 */ /* 0x000e220008000c00 */
[C---:B------:R-:W-:Y:S01]  /*0590*/  FFMA R27, R25.reuse, R10, R27 ;  /* 0x0000000a191b7223 */ /* 0x040fe2000000001b */
[----:B------:R-:W-:Y:S02]  /*05a0*/  FFMA R26, R25, R11, R24 ;  /* 0x0000000b191a7223 */ /* 0x000fe40000000018 */
[----:B------:R-:W-:Y:S01]  /*05b0*/  LDS R24, [R6+UR5+-0x80] ;  /* 0xffff800506187984 */ /* 0x000fe20008000800 */
[C---:B0-----:R-:W-:Y:S01]  /*05c0*/  FFMA R25, R21.reuse, R12, R8 ;  /* 0x0000000c15197223 */ /* 0x041fe20000000008 */
[C---:B------:R-:W-:Y:S02]  /*05d0*/  FFMA R28, R21.reuse, R13, R28 ;  /* 0x0000000d151c7223 */ /* 0x040fe4000000001c */
[----:B------:R-:W0:Y:S01]  /*05e0*/  LDS.128 R8, [R5+UR5+-0x80] ;  /* 0xffff800505087984 */ /* 0x000e220008000c00 */
[C---:B------:R-:W-:Y:S01]  /*05f0*/  FFMA R27, R21.reuse, R14, R27 ;  /* 0x0000000e151b7223 */ /* 0x040fe2000000001b */
[----:B------:R-:W-:-:S02]  /*0600*/  FFMA R26, R21, R15, R26 ;  /* 0x0000000f151a7223 */ /* 0x000fc4000000001a */
[----:B------:R-:W-:Y:S04]  /*0610*/  LDS R21, [R6+UR5] ;  /* 0x0000000506157984 */ /* 0x000fe80008000800 */
[----:B------:R-:W1:Y:S01]  /*0620*/  LDS.128 R12, [R5+UR5] ;  /* 0x00000005050c7984 */ /* 0x000e620008000c00 */
[C---:B0-----:R-:W-:Y:S01]  /*0630*/  FFMA R8, R24.reuse, R8, R25 ;  /* 0x0000000818087223 */ /* 0x041fe20000000019 */
[C---:B------:R-:W-:Y:S01]  /*0640*/  FFMA R28, R24.reuse, R9, R28 ;  /* 0x00000009181c7223 */ /* 0x040fe2000000001c */
[C---:B------:R-:W-:Y:S01]  /*0650*/  FFMA R27, R24.reuse, R10, R27 ;  /* 0x0000000a181b7223 */ /* 0x040fe2000000001b */
[----:B------:R-:W-:Y:S02]  /*0660*/  FFMA R26, R24, R11, R26 ;  /* 0x0000000b181a7223 */ /* 0x000fe4000000001a */
[----:B------:R-:W-:Y:S01]  /*0670*/  LDS R24, [R6+UR5+0x80] ;  /* 0x0000800506187984 */ /* 0x000fe20008000800 */
[C---:B-1----:R-:W-:Y:S01]  /*0680*/  FFMA R25, R21.reuse, R12, R8 ;  /* 0x0000000c15197223 */ /* 0x042fe20000000008 */
[----:B------:R-:W-:-:S02]  /*0690*/  FFMA R28, R21, R13, R28 ;  /* 0x0000000d151c7223 */ /* 0x000fc4000000001c */
[----:B------:R-:W0:Y:S01]  /*06a0*/  LDS.128 R8, [R5+UR5+0x80] ;  /* 0x0000800505087984 */ /* 0x000e220008000c00 */
[C---:B------:R-:W-:Y:S01]  /*06b0*/  FFMA R27, R21.reuse, R14, R27 ;  /* 0x0000000e151b7223 */ /* 0x040fe2000000001b */
[----:B------:R-:W-:Y:S02]  /*06c0*/  FFMA R26, R21, R15, R26 ;  /* 0x0000000f151a7223 */ /* 0x000fe4000000001a */
[----:B------:R-:W-:Y:S04]  /*06d0*/  LDS R21, [R6+UR5+0x100] ;  /* 0x0001000506157984 */ /* 0x000fe80008000800 */
[----:B------:R-:W1:Y:S01]  /*06e0*/  LDS.128 R12, [R5+UR5+0x100] ;  /* 0x00010005050c7984 */ /* 0x000e620008000c00 */
[C---:B0-----:R-:W-:Y:S01]  /*06f0*/  FFMA R8, R24.reuse, R8, R25 ;  /* 0x0000000818087223 */ /* 0x041fe20000000019 */
[C---:B------:R-:W-:Y:S01]  /*0700*/  FFMA R28, R24.reuse, R9, R28 ;  /* 0x00000009181c7223 */ /* 0x040fe2000000001c */
[C---:B------:R-:W-:Y:S01]  /*0710*/  FFMA R27, R24.reuse, R10, R27 ;  /* 0x0000000a181b7223 */ /* 0x040fe2000000001b */
[----:B------:R-:W-:-:S02]  /*0720*/  FFMA R26, R24, R11, R26 ;  /* 0x0000000b181a7223 */ /* 0x000fc4000000001a */
[----:B------:R-:W-:Y:S01]  /*0730*/  LDS R24, [R6+UR5+0x180] ;  /* 0x0001800506187984 */ /* 0x000fe20008000800 */
[C---:B-1----:R-:W-:Y:S01]  /*0740*/  FFMA R25, R21.reuse, R12, R8 ;  /* 0x0000000c15197223 */ /* 0x042fe20000000008 */
[C---:B------:R-:W-:Y:S02]  /*0750*/  FFMA R28, R21.reuse, R13, R28 ;  /* 0x0000000d151c7223 */ /* 0x040fe4000000001c */
[----:B------:R-:W0:Y:S01]  /*0760*/  LDS.128 R8, [R5+UR5+0x180] ;  /* 0x0001800505087984 */ /* 0x000e220008000c00 */
[----:B------:R-:W-:Y:S01]  /*0770*/  UIADD3 UR5, UPT, UPT, UR5, 0x400, URZ ;  /* 0x0000040005057890 */ /* 0x000fe2000fffe0ff */
[C---:B------:R-:W-:Y:S01]  /*0780*/  FFMA R13, R21.reuse, R14, R27 ;  /* 0x0000000e150d7223 */ /* 0x040fe2000000001b */
[----:B------:R-:W-:Y:S02]  /*0790*/  FFMA R12, R21, R15, R26 ;  /* 0x0000000f150c7223 */ /* 0x000fe4000000001a */
[----:B------:R-:W-:Y:S01]  /*07a0*/  UISETP.NE.AND UP0, UPT, UR5, 0x1200, UPT ;  /* 0x000012000500788c */ /* 0x000fe2000bf05270 */
[C---:B0-----:R-:W-:Y:S01]  /*07b0*/  FFMA R27, R24.reuse, R8, R25 ;  /* 0x00000008181b7223 */ /* 0x041fe20000000019 */
[C---:B------:R-:W-:Y:S01]  /*07c0*/  FFMA R26, R24.reuse, R9, R28 ;  /* 0x00000009181a7223 */ /* 0x040fe2000000001c */
[C---:B------:R-:W-:Y:S01]  /*07d0*/  FFMA R21, R24.reuse, R10, R13 ;  /* 0x0000000a18157223 */ /* 0x040fe2000000000d */
[----:B------:R-:W-:-:S05]  /*07e0*/  FFMA R24, R24, R11, R12 ;  /* 0x0000000b18187223 */ /* 0x000fca000000000c */
[----:B------:R-:W-:Y:S05]  /*07f0*/  BRA.U UP0, `(.L_x_1) ;  /* 0xfffffffd00347547 */ /* 0x000fea000b83ffff */
[----:B------:R-:W-:Y:S01]  /*0800*/  BAR.SYNC.DEFER_BLOCKING 0x0 ;  /* 0x0000000000007b1d */ /* 0x000fe20000010000 */
[----:B------:R-:W-:Y:S01]  /*0810*/  IADD3 R0, P0, PT, R0, 0x80, RZ ;  /* 0x0000008000007810 */ /* 0x000fe20007f1e0ff */
[----:B------:R-:W-:-:S03]  /*0820*/  IMAD.WIDE R22, R7, 0x4, R22 ;  /* 0x0000000407167825 */ /* 0x000fc600078e0216 */
[----:B------:R-:W-:Y:S01]  /*0830*/  IADD3.X R3, PT, PT, RZ, R3, RZ, P0, !PT ;  /* 0x00000003ff037210 */ /* 0x000fe200007fe4ff */
[----:B------:R-:W-:Y:S08]  /*0840*/  BRA.U !UP1, `(.L_x_2) ;  /* 0xfffffff9099c7547 */ /* 0x000ff0000b83ffff */
.L_x_0:
[----:B------:R-:W0:Y:S01]  /*0850*/  LDCU UR6, c[0x0][0x380] ;  /* 0x00007000ff0677ac */ /* 0x000e220008000800 */
[----:B------:R-:W1:Y:S01]  /*0860*/  LDCU.64 UR4, c[0x0][0x3a8] ;  /* 0x00007500ff0477ac */ /* 0x000e620008000a00 */
[----:B0-----:R-:W-:-:S05]  /*0870*/  IMAD R19, R19, UR6, R20 ;  /* 0x0000000613137c24 */ /* 0x001fca000f8e0214 */
[----:B------:R-:W-:Y:S02]  /*0880*/  SHF.R.S32.HI R3, RZ, 0x1f, R19 ;  /* 0x0000001fff037819 */ /* 0x000fe40000011413 */
[----:B------:R-:W-:-:S04]  /*0890*/  IADD3 R19, P0, PT, R18, R19, RZ ;  /* 0x0000001312137210 */ /* 0x000fc80007f1e0ff */
[----:B------:R-:W-:Y:S02]  /*08a0*/  LEA.HI.X.SX32 R18, R18, R3, 0x1, P0 ;  /* 0x0000000312127211 */ /* 0x000fe400000f0eff */
[C---:B-1----:R-:W-:Y:S01]  /*08b0*/  LEA R2, P0, R19.reuse, UR4, 0x2 ;  /* 0x0000000413027c11 */ /* 0x042fe2000f8010ff */
[----:B------:R-:W0:Y:S03]  /*08c0*/  LDCU UR4, c[0x0][0x3a0] ;  /* 0x00007400ff0477ac */ /* 0x000e260008000800 */
[----:B------:R-:W-:Y:S01]  /*08d0*/  LEA.HI.X R3, R19, UR5, R18, 0x2, P0 ;  /* 0x0000000513037c11 */ /* 0x000fe200080f1412 */
[----:B------:R-:W1:Y:S04]  /*08e0*/  LDCU UR5, c[0x0][0x38c] ;  /* 0x00007180ff0577ac */ /* 0x000e680008000800 */
[----:B------:R-:W0:Y:S04]  /*08f0*/  LDG.E R0, desc[UR8][R2.64] ;  /* 0x0000000802007981 */ /* 0x000e28000c1e1900 */
[----:B------:R-:W2:Y:S04]  /*0900*/  LDG.E R4, desc[UR8][R2.64+0x4] ;  /* 0x0000040802047981 */ /* 0x000ea8000c1e1900 */
[----:B------:R-:W3:Y:S04]  /*0910*/  LDG.E R6, desc[UR8][R2.64+0x8] ;  /* 0x0000080802067981 */ /* 0x000ee8000c1e1900 */
[----:B------:R-:W4:Y:S01]  /*0920*/  LDG.E R7, desc[UR8][R2.64+0xc] ;  /* 0x00000c0802077981 */ /* 0x000f22000c1e1900 */
[----:B0-----:R-:W-:Y:S01]  /*0930*/  FMUL R0, R0, UR4 ;  /* 0x0000000400007c20 */ /* 0x001fe20008400000 */
[----:B--2---:R-:W-:-:S03]  /*0940*/  FMUL R5, R4, UR4 ;  /* 0x0000000404057c20 */ /* 0x004fc60008400000 */
[----:B-1----:R-:W-:Y:S01]  /*0950*/  FFMA R27, R27, UR5, R0 ;  /* 0x000000051b1b7c23 */ /* 0x002fe20008000000 */
[----:B---3--:R-:W-:Y:S01]  /*0960*/  FMUL R6, R6, UR4 ;  /* 0x0000000406067c20 */ /* 0x008fe20008400000 */
[----:B------:R-:W-:-:S03]  /*0970*/  FFMA R5, R26, UR5, R5 ;  /* 0x000000051a057c23 */ /* 0x000fc60008000005 */
[----:B------:R-:W-:Y:S01]  /*0980*/  STG.E desc[UR8][R2.64], R27 ;  /* 0x0000001b02007986 */ /* 0x000fe2000c101908 */
[----:B----4-:R-:W-:Y:S01]  /*0990*/  FMUL R7, R7, UR4 ;  /* 0x0000000407077c20 */ /* 0x010fe20008400000 */
[----:B------:R-:W-:Y:S02]  /*09a0*/  FFMA R21, R21, UR5, R6 ;  /* 0x0000000515157c23 */ /* 0x000fe40008000006 */
[----:B------:R-:W-:Y:S01]  /*09b0*/  STG.E desc[UR8][R2.64+0x4], R5 ;  /* 0x0000040502007986 */ /* 0x000fe2000c101908 */
[----:B------:R-:W-:-:S03]  /*09c0*/  FFMA R7, R24, UR5, R7 ;  /* 0x0000000518077c23 */ /* 0x000fc60008000007 */
[----:B------:R-:W-:Y:S04]  /*09d0*/  STG.E desc[UR8][R2.64+0x8], R21 ;  /* 0x0000081502007986 */ /* 0x000fe8000c101908 */
[----:B------:R-:W-:Y:S01]  /*09e0*/  STG.E desc[UR8][R2.64+0xc], R7 ;  /* 0x00000c0702007986 */ /* 0x000fe2000c101908 */
[----:B------:R-:W-:Y:S05]  /*09f0*/  EXIT ;  /* 0x000000000000794d */ /* 0x000fea0003800000 */
.L_x_3:
[----:B------:R-:W-:-:S00]  /*0a00*/  BRA `(.L_x_3) ;  /* 0xfffffffc00fc7947 */ /* 0x000fc0000383ffff */
[----:B------:R-:W-:-:S00]  /*0a10*/  NOP ;  /* 0x0000000000007918 */ /* 0x000fc00000000000 */
        /* <DEDUP_REMOVED lines=14> */
.L_x_10:


//--------------------- .text._Z12naive_matmuliiifPKfS0_fPf --------------------------
	.section	.text._Z12naive_matmuliiifPKfS0_fPf,"ax",@progbits
	.align	128
        .global         _Z12naive_matmuliiifPKfS0_fPf
        .type           _Z12naive_matmuliiifPKfS0_fPf,@function
        .size           _Z12naive_matmuliiifPKfS0_fPf,(.L_x_11 - _Z12naive_matmuliiifPKfS0_fPf)
        .other          _Z12naive_matmuliiifPKfS0_fPf,@"STO_CUDA_ENTRY STV_DEFAULT"
_Z12naive_matmuliiifPKfS0_fPf:
.text._Z12naive_matmuliiifPKfS0_fPf:
[----:B------:R-:W-:Y:S01]  /*0000*/  LDC R1, c[0x0][0x37c] ;  /* 0x0000df00ff017b82 */ /* 0x000fe20000000800 */
[----:B------:R-:W0:Y:S07]  /*0010*/  S2R R6, SR_CTAID.Y ;  /* 0x0000000000067919 */ /* 0x000e2e0000002600 */
[----:B------:R-:W1:Y:S01]  /*0020*/  S2UR UR5, SR_CTAID.X ;  /* 0x00000000000579c3 */ /* 0x000e620000002500 */
[----:B------:R-:W2:Y:S01]  /*0030*/  LDCU UR6, c[0x0][0x388] ;  /* 0x00007100ff0677ac */ /* 0x000ea20008000800 */
[----:B------:R-:W-:Y:S01]  /*0040*/  IMAD.MOV.U32 R11, RZ, RZ, RZ ;  /* 0x000000ffff0b7224 */ /* 0x000fe200078e00ff */
[----:B------:R-:W3:Y:S01]  /*0050*/  S2R R0, SR_TID.X ;  /* 0x0000000000007919 */ /* 0x000ee20000002100 */
[----:B------:R-:W4:Y:S01]  /*0060*/  LDCU.64 UR10, c[0x0][0x358] ;  /* 0x00006b00ff0a77ac */ /* 0x000f220008000a00 */
[----:B------:R-:W3:Y:S03]  /*0070*/  S2R R3, SR_TID.Y ;  /* 0x0000000000037919 */ /* 0x000ee60000002200 */
[----:B------:R-:W5:Y:S01]  /*0080*/  LDC R5, c[0x0][0x380] ;  /* 0x0000e000ff057b82 */ /* 0x000f620000000800 */
[----:B--2---:R-:W-:-:S02]  /*0090*/  UISETP.GE.AND UP0, UPT, UR6, 0x1, UPT ;  /* 0x000000010600788c */ /* 0x004fc4000bf06270 */
[----:B-1----:R-:W-:Y:S01]  /*00a0*/  USHF.L.U32 UR5, UR5, 0x5, URZ ;  /* 0x0000000505057899 */ /* 0x002fe200080006ff */
[----:B0-----:R-:W-:-:S05]  /*00b0*/  IMAD.SHL.U32 R6, R6, 0x20, RZ ;  /* 0x0000002006067824 */ /* 0x001fca00078e00ff */
[----:B-----5:R-:W-:Y:S01]  /*00c0*/  IMAD R4, R6, R5, UR5 ;  /* 0x0000000506047e24 */ /* 0x020fe2000f8e0205 */
[----:B---34-:R-:W-:Y:S06]  /*00d0*/  BRA.U !UP0, `(.L_x_4) ;  /* 0x0000000d080c7547 */ /* 0x018fec000b800000 */
[----:B------:R-:W-:Y:S02]  /*00e0*/  UISETP.GE.U32.AND UP1, UPT, UR6, 0x8, UPT ;  /* 0x000000080600788c */ /* 0x000fe4000bf26070 */
[----:B------:R-:W-:Y:S01]  /*00f0*/  IMAD R6, R6, UR6, RZ ;  /* 0x0000000606067c24 */ /* 0x000fe2000f8e02ff */
[----:B------:R-:W-:Y:S02]  /*0100*/  ULOP3.LUT UR7, UR6, 0x7, URZ, 0xc0, !UPT ;  /* 0x0000000706077892 */ /* 0x000fe4000f8ec0ff */
[----:B------:R-:W-:Y:S01]  /*0110*/  IMAD R7, R3, UR6, RZ ;  /* 0x0000000603077c24 */ /* 0x000fe2000f8e02ff */
[----:B------:R-:W-:Y:S01]  /*0120*/  USHF.R.S32.HI UR9, URZ, 0x1f, UR5 ;  /* 0x0000001fff097899 */ /* 0x000fe20008011405 */
[----:B------:R-:W-:Y:S01]  /*0130*/  IMAD.MOV.U32 R11, RZ, RZ, RZ ;  /* 0x000000ffff0b7224 */ /* 0x000fe200078e00ff */
[----:B------:R-:W-:Y:S01]  /*0140*/  SHF.R.S32.HI R8, RZ, 0x1f, R6 ;  /* 0x0000001fff087819 */ /* 0x000fe20000011406 */
[----:B------:R-:W-:Y:S01]  /*0150*/  UISETP.NE.AND UP0, UPT, UR7, URZ, UPT ;  /* 0x000000ff0700728c */ /* 0x000fe2000bf05270 */
[----:B------:R-:W-:Y:S01]  /*0160*/  UMOV UR4, URZ ;  /* 0x000000ff00047c82 */ /* 0x000fe20008000000 */
[----:B------:R-:W-:Y:S09]  /*0170*/  BRA.U !UP1, `(.L_x_5) ;  /* 0x0000000509687547 */ /* 0x000ff2000b800000 */
[----:B------:R-:W0:Y:S01]  /*0180*/  LDCU.64 UR12, c[0x0][0x398] ;  /* 0x00007300ff0c77ac */ /* 0x000e220008000a00 */
[----:B------:R-:W-:Y:S01]  /*0190*/  IADD3 R23, P0, PT, R6, R7, RZ ;  /* 0x0000000706177210 */ /* 0x000fe20007f1e0ff */
[C-C-:B------:R-:W-:Y:S01]  /*01a0*/  IMAD R9, R5.reuse, 0x7, R0.reuse ;  /* 0x0000000705097824 */ /* 0x140fe200078e0200 */
[----:B------:R-:W-:Y:S01]  /*01b0*/  ULOP3.LUT UR4, UR6, 0x7ffffff8, URZ, 0xc0, !UPT ;  /* 0x7ffffff806047892 */ /* 0x000fe2000f8ec0ff */
[C---:B------:R-:W-:Y:S02]  /*01c0*/  IMAD R10, R5.reuse, 0x6, R0 ;  /* 0x00000006050a7824 */ /* 0x040fe400078e0200 */
[----:B------:R-:W-:Y:S01]  /*01d0*/  IMAD.X R2, RZ, RZ, R8, P0 ;  /* 0x000000ffff027224 */ /* 0x000fe200000e0608 */
[----:B------:R-:W-:Y:S01]  /*01e0*/  UIADD3 UR8, UPT, UPT, -UR4, URZ, URZ ;  /* 0x000000ff04087290 */ /* 0x000fe2000fffe1ff */
[C-C-:B------:R-:W-:Y:S02]  /*01f0*/  IMAD R12, R5.reuse, 0x5, R0.reuse ;  /* 0x00000005050c7824 */ /* 0x140fe400078e0200 */
[----:B------:R-:W-:-:S02]  /*0200*/  IMAD R22, R5, 0x4, R0 ;  /* 0x0000000405167824 */ /* 0x000fc400078e0200 */
[C-C-:B------:R-:W-:Y:S02]  /*0210*/  IMAD R24, R5.reuse, 0x3, R0.reuse ;  /* 0x0000000305187824 */ /* 0x140fe400078e0200 */
[----:B------:R-:W-:Y:S02]  /*0220*/  IMAD R26, R5, 0x2, R0 ;  /* 0x00000002051a7824 */ /* 0x000fe400078e0200 */
[----:B------:R-:W-:Y:S01]  /*0230*/  IMAD.IADD R28, R0, 0x1, R5 ;  /* 0x00000001001c7824 */ /* 0x000fe200078e0205 */
[----:B0-----:R-:W-:Y:S01]  /*0240*/  LEA R13, P0, R23, UR12, 0x2 ;  /* 0x0000000c170d7c11 */ /* 0x001fe2000f8010ff */
[----:B------:R-:W-:-:S03]  /*0250*/  IMAD.MOV.U32 R11, RZ, RZ, RZ ;  /* 0x000000ffff0b7224 */ /* 0x000fc600078e00ff */
[----:B------:R-:W-:Y:S01]  /*0260*/  LEA.HI.X R23, R23, UR13, R2, 0x2, P0 ;  /* 0x0000000d17177c11 */ /* 0x000fe200080f1402 */
[----:B------:R-:W-:Y:S01]  /*0270*/  IMAD.MOV.U32 R2, RZ, RZ, R0 ;  /* 0x000000ffff027224 */ /* 0x000fe200078e0000 */
[----:B------:R-:W-:Y:S01]  /*0280*/  IADD3 R13, P0, PT, R13, 0x10, RZ ;  /* 0x000000100d0d7810 */ /* 0x000fe20007f1e0ff */
[----:B------:R-:W0:Y:S04]  /*0290*/  LDCU.64 UR12, c[0x0][0x390] ;  /* 0x00007200ff0c77ac */ /* 0x000e280008000a00 */
[----:B------:R-:W-:-:S08]  /*02a0*/  IMAD.X R23, RZ, RZ, R23, P0 ;  /* 0x000000ffff177224 */ /* 0x000fd000000e0617 */
.L_x_6:
[----:B------:R-:W-:Y:S02]  /*02b0*/  IADD3 R14, P0, PT, R2, UR5, RZ ;  /* 0x00000005020e7c10 */ /* 0x000fe4000ff1e0ff */
[----:B------:R-:W-:Y:S02]  /*02c0*/  IADD3 R18, P1, PT, R28, UR5, RZ ;  /* 0x000000051c127c10 */ /* 0x000fe4000ff3e0ff */
[----:B------:R-:W-:Y:S02]  /*02d0*/  LEA.HI.X.SX32 R15, R2, UR9, 0x1, P0 ;  /* 0x00000009020f7c11 */ /* 0x000fe400080f0eff */
[----:B0-----:R-:W-:Y:S02]  /*02e0*/  LEA R16, P0, R14, UR12, 0x2 ;  /* 0x0000000c0e107c11 */ /* 0x001fe4000f8010ff */
[----:B------:R-:W-:Y:S02]  /*02f0*/  LEA.HI.X.SX32 R19, R28, UR9, 0x1, P1 ;  /* 0x000000091c137c11 */ /* 0x000fe400088f0eff */
[----:B------:R-:W-:Y:S01]  /*0300*/  LEA.HI.X R17, R14, UR13, R15, 0x2, P0 ;  /* 0x0000000d0e117c11 */ /* 0x000fe200080f140f */
[----:B------:R-:W-:Y:S01]  /*0310*/  IMAD.MOV.U32 R14, RZ, RZ, R13 ;  /* 0x000000ffff0e7224 */ /* 0x000fe200078e000d */
[----:B------:R-:W-:Y:S01]  /*0320*/  LEA R20, P1, R18, UR12, 0x2 ;  /* 0x0000000c12147c11 */ /* 0x000fe2000f8210ff */
[----:B------:R-:W-:-:S02]  /*0330*/  IMAD.MOV.U32 R15, RZ, RZ, R23 ;  /* 0x000000ffff0f7224 */ /* 0x000fc400078e0017 */
[----:B------:R-:W2:Y:S01]  /*0340*/  LDG.E R16, desc[UR10][R16.64] ;  /* 0x0000000a10107981 */ /* 0x000ea2000c1e1900 */
[----:B------:R-:W-:-:S03]  /*0350*/  LEA.HI.X R21, R18, UR13, R19, 0x2, P1 ;  /* 0x0000000d12157c11 */ /* 0x000fc600088f1413 */
[----:B------:R-:W2:Y:S04]  /*0360*/  LDG.E R13, desc[UR10][R14.64+-0x10] ;  /* 0xfffff00a0e0d7981 */ /* 0x000ea8000c1e1900 */
[----:B------:R-:W3:Y:S04]  /*0370*/  LDG.E R20, desc[UR10][R20.64] ;  /* 0x0000000a14147981 */ /* 0x000ee8000c1e1900 */
[----:B------:R-:W3:Y:S01]  /*0380*/  LDG.E R18, desc[UR10][R14.64+-0xc] ;  /* 0xfffff40a0e127981 */ /* 0x000ee2000c1e1900 */
[----:B------:R-:W-:-:S04]  /*0390*/  IADD3 R19, P0, PT, R26, UR5, RZ ;  /* 0x000000051a137c10 */ /* 0x000fc8000ff1e0ff */
[----:B------:R-:W-:Y:S02]  /*03a0*/  LEA.HI.X.SX32 R23, R26, UR9, 0x1, P0 ;  /* 0x000000091a177c11 */ /* 0x000fe400080f0eff */
[----:B------:R-:W-:-:S04]  /*03b0*/  IADD3 R25, P1, PT, R24, UR5, RZ ;  /* 0x0000000518197c10 */ /* 0x000fc8000ff3e0ff */
[----:B------:R-:W-:Y:S01]  /*03c0*/  LEA.HI.X.SX32 R27, R24, UR9, 0x1, P1 ;  /* 0x00000009181b7c11 */ /* 0x000fe200088f0eff */
[----:B--2---:R-:W-:Y:S01]  /*03d0*/  FFMA R11, R16, R13, R11 ;  /* 0x0000000d100b7223 */ /* 0x004fe2000000000b */
[----:B------:R-:W-:-:S04]  /*03e0*/  LEA R16, P0, R19, UR12, 0x2 ;  /* 0x0000000c13107c11 */ /* 0x000fc8000f8010ff */
[----:B------:R-:W-:Y:S02]  /*03f0*/  LEA.HI.X R17, R19, UR13, R23, 0x2, P0 ;  /* 0x0000000d13117c11 */ /* 0x000fe400080f1417 */
[----:B------:R-:W-:Y:S01]  /*0400*/  IADD3 R13, P2, PT, R22, UR5, RZ ;  /* 0x00000005160d7c10 */ /* 0x000fe2000ff5e0ff */
[----:B---3--:R-:W-:Y:S01]  /*0410*/  FFMA R11, R20, R18, R11 ;  /* 0x00000012140b7223 */ /* 0x008fe2000000000b */
[C---:B------:R-:W-:Y:S01]  /*0420*/  LEA R18, P1, R25.reuse, UR12, 0x2 ;  /* 0x0000000c19127c11 */ /* 0x040fe2000f8210ff */
[----:B------:R-:W2:Y:S04]  /*0430*/  LDG.E R16, desc[UR10][R16.64] ;  /* 0x0000000a10107981 */ /* 0x000ea8000c1e1900 */
[----:B------:R-:W2:Y:S01]  /*0440*/  LDG.E R23, desc[UR10][R14.64+-0x8] ;  /* 0xfffff80a0e177981 */ /* 0x000ea2000c1e1900 */
[----:B------:R-:W-:-:S02]  /*0450*/  LEA.HI.X R19, R25, UR13, R27, 0x2, P1 ;  /* 0x0000000d19137c11 */ /* 0x000fc400088f141b */
[----:B------:R-:W-:Y:S01]  /*0460*/  LEA.HI.X.SX32 R21, R22, UR9, 0x1, P2 ;  /* 0x0000000916157c11 */ /* 0x000fe200090f0eff */
[----:B------:R-:W3:Y:S01]  /*0470*/  LDG.E R27, desc[UR10][R14.64] ;  /* 0x0000000a0e1b7981 */ /* 0x000ee2000c1e1900 */
[----:B------:R-:W-:-:S03]  /*0480*/  LEA R20, P0, R13, UR12, 0x2 ;  /* 0x0000000c0d147c11 */ /* 0x000fc6000f8010ff */
[----:B------:R0:W4:Y:S01]  /*0490*/  LDG.E R18, desc[UR10][R18.64] ;  /* 0x0000000a12127981 */ /* 0x000122000c1e1900 */
[----:B------:R-:W-:-:S03]  /*04a0*/  LEA.HI.X R21, R13, UR13, R21, 0x2, P0 ;  /* 0x0000000d0d157c11 */ /* 0x000fc600080f1415 */
[----:B------:R-:W4:Y:S04]  /*04b0*/  LDG.E R13, desc[UR10][R14.64+-0x4] ;  /* 0xfffffc0a0e0d7981 */ /* 0x000f28000c1e1900 */
[----:B------:R-:W3:Y:S01]  /*04c0*/  LDG.E R20, desc[UR10][R20.64] ;  /* 0x0000000a14147981 */ /* 0x000ee2000c1e1900 */
[----:B------:R-:W-:-:S04]  /*04d0*/  IADD3 R25, P1, PT, R10, UR5, RZ ;  /* 0x000000050a197c10 */ /* 0x000fc8000ff3e0ff */
[----:B0-----:R-:W-:Y:S01]  /*04e0*/  LEA.HI.X.SX32 R19, R10, UR9, 0x1, P1 ;  /* 0x000000090a137c11 */ /* 0x001fe200088f0eff */
[----:B--2---:R-:W-:Y:S01]  /*04f0*/  FFMA R11, R16, R23, R11 ;  /* 0x00000017100b7223 */ /* 0x004fe2000000000b */
[----:B------:R-:W-:-:S04]  /*0500*/  IADD3 R23, P0, PT, R12, UR5, RZ ;  /* 0x000000050c177c10 */ /* 0x000fc8000ff1e0ff */
[----:B------:R-:W-:Y:S02]  /*0510*/  LEA.HI.X.SX32 R17, R12, UR9, 0x1, P0 ;  /* 0x000000090c117c11 */ /* 0x000fe400080f0eff */
[----:B------:R-:W-:-:S04]  /*0520*/  LEA R16, P0, R23, UR12, 0x2 ;  /* 0x0000000c17107c11 */ /* 0x000fc8000f8010ff */
[----:B------:R-:W-:Y:S01]  /*0530*/  LEA.HI.X R17, R23, UR13, R17, 0x2, P0 ;  /* 0x0000000d17117c11 */ /* 0x000fe200080f1411 */
[----:B----4-:R-:W-:Y:S01]  /*0540*/  FFMA R11, R18, R13, R11 ;  /* 0x0000000d120b7223 */ /* 0x010fe2000000000b */
[----:B------:R-:W-:Y:S01]  /*0550*/  LEA R18, P1, R25, UR12, 0x2 ;  /* 0x0000000c19127c11 */ /* 0x000fe2000f8210ff */
[----:B------:R-:W2:Y:S01]  /*0560*/  LDG.E R23, desc[UR10][R14.64+0x4] ;  /* 0x0000040a0e177981 */ /* 0x000ea2000c1e1900 */
[----:B------:R-:W-:Y:S01]  /*0570*/  IADD3 R13, P2, PT, R9, UR5, RZ ;  /* 0x00000005090d7c10 */ /* 0x000fe2000ff5e0ff */
[----:B---3--:R-:W-:Y:S01]  /*0580*/  FFMA R11, R20, R27, R11 ;  /* 0x0000001b140b7223 */ /* 0x008fe2000000000b */
[----:B------:R-:W-:Y:S01]  /*0590*/  LEA.HI.X R19, R25, UR13, R19, 0x2, P1 ;  /* 0x0000000d19137c11 */ /* 0x000fe200088f1413 */
[----:B------:R-:W2:Y:S01]  /*05a0*/  LDG.E R16, desc[UR10][R16.64] ;  /* 0x0000000a10107981 */ /* 0x000ea2000c1e1900 */
[----:B------:R-:W-:Y:S02]  /*05b0*/  LEA.HI.X.SX32 R21, R9, UR9, 0x1, P2 ;  /* 0x0000000909157c11 */ /* 0x000fe400090f0eff */
[C---:B------:R-:W-:Y:S01]  /*05c0*/  LEA R20, P0, R13.reuse, UR12, 0x2 ;  /* 0x0000000c0d147c11 */ /* 0x040fe2000f8010ff */
[----:B------:R-:W3:Y:S03]  /*05d0*/  LDG.E R18, desc[UR10][R18.64] ;  /* 0x0000000a12127981 */ /* 0x000ee6000c1e1900 */
[----:B------:R-:W-:Y:S01]  /*05e0*/  LEA.HI.X R21, R13, UR13, R21, 0x2, P0 ;  /* 0x0000000d0d157c11 */ /* 0x000fe200080f1415 */
[----:B------:R-:W3:Y:S04]  /*05f0*/  LDG.E R25, desc[UR10][R14.64+0x8] ;  /* 0x0000080a0e197981 */ /* 0x000ee8000c1e1900 */
[----:B------:R-:W4:Y:S04]  /*0600*/  LDG.E R20, desc[UR10][R20.64] ;  /* 0x0000000a14147981 */ /* 0x000f28000c1e1900 */
[----:B------:R-:W4:Y:S01]  /*0610*/  LDG.E R27, desc[UR10][R14.64+0xc] ;  /* 0x00000c0a0e1b7981 */ /* 0x000f22000c1e1900 */
[----:B------:R-:W-:-:S04]  /*0620*/  UIADD3 UR8, UPT, UPT, UR8, 0x8, URZ ;  /* 0x0000000808087890 */ /* 0x000fc8000fffe0ff */
[----:B------:R-:W-:Y:S01]  /*0630*/  UISETP.NE.AND UP1, UPT, UR8, URZ, UPT ;  /* 0x000000ff0800728c */ /* 0x000fe2000bf25270 */
[----:B------:R-:W-:Y:S01]  /*0640*/  IADD3 R13, P0, PT, R14, 0x20, RZ ;  /* 0x000000200e0d7810 */ /* 0x000fe20007f1e0ff */
[C---:B------:R-:W-:Y:S02]  /*0650*/  IMAD R2, R5.reuse, 0x8, R2 ;  /* 0x0000000805027824 */ /* 0x040fe400078e0202 */
[C---:B------:R-:W-:Y:S02]  /*0660*/  IMAD R9, R5.reuse, 0x8, R9 ;  /* 0x0000000805097824 */ /* 0x040fe400078e0209 */
[C---:B------:R-:W-:Y:S02]  /*0670*/  IMAD R10, R5.reuse, 0x8, R10 ;  /* 0x00000008050a7824 */ /* 0x040fe400078e020a */
[C---:B------:R-:W-:Y:S02]  /*0680*/  IMAD R12, R5.reuse, 0x8, R12 ;  /* 0x00000008050c7824 */ /* 0x040fe400078e020c */
[----:B------:R-:W-:-:S02]  /*0690*/  IMAD R22, R5, 0x8, R22 ;  /* 0x0000000805167824 */ /* 0x000fc400078e0216 */
[C---:B------:R-:W-:Y:S02]  /*06a0*/  IMAD R24, R5.reuse, 0x8, R24 ;  /* 0x0000000805187824 */ /* 0x040fe400078e0218 */
[C---:B------:R-:W-:Y:S02]  /*06b0*/  IMAD R26, R5.reuse, 0x8, R26 ;  /* 0x00000008051a7824 */ /* 0x040fe400078e021a */
[----:B------:R-:W-:Y:S02]  /*06c0*/  IMAD R28, R5, 0x8, R28 ;  /* 0x00000008051c7824 */ /* 0x000fe400078e021c */
[----:B--2---:R-:W-:Y:S01]  /*06d0*/  FFMA R11, R16, R23, R11 ;  /* 0x00000017100b7223 */ /* 0x004fe2000000000b */
[----:B------:R-:W-:-:S03]  /*06e0*/  IMAD.X R23, RZ, RZ, R15, P0 ;  /* 0x000000ffff177224 */ /* 0x000fc600000e060f */
[----:B---3--:R-:W-:-:S04]  /*06f0*/  FFMA R11, R18, R25, R11 ;  /* 0x00000019120b7223 */ /* 0x008fc8000000000b */
[----:B----4-:R-:W-:Y:S01]  /*0700*/  FFMA R11, R20, R27, R11 ;  /* 0x0000001b140b7223 */ /* 0x010fe2000000000b */
[----:B------:R-:W-:Y:S06]  /*0710*/  BRA.U UP1, `(.L_x_6) ;  /* 0xfffffff901e47547 */ /* 0x000fec000b83ffff */
.L_x_5:
[----:B------:R-:W-:Y:S05]  /*0720*/  BRA.U !UP0, `(.L_x_4) ;  /* 0x0000000508787547 */ /* 0x000fea000b800000 */
[----:B------:R-:W-:Y:S02]  /*0730*/  UISETP.GE.U32.AND UP0, UPT, UR7, 0x4, UPT ;  /* 0x000000040700788c */ /* 0x000fe4000bf06070 */
[----:B------:R-:W-:-:S04]  /*0740*/  ULOP3.LUT UR8, UR6, 0x3, URZ, 0xc0, !UPT ;  /* 0x0000000306087892 */ /* 0x000fc8000f8ec0ff */
[----:B------:R-:W-:-:S03]  /*0750*/  UISETP.NE.AND UP1, UPT, UR8, URZ, UPT ;  /* 0x000000ff0800728c */ /* 0x000fc6000bf25270 */
[----:B------:R-:W-:Y:S08]  /*0760*/  BRA.U !UP0, `(.L_x_7) ;  /* 0x0000000108ac7547 */ /* 0x000ff0000b800000 */
[----:B------:R-:W0:Y:S01]  /*0770*/  LDCU.128 UR12, c[0x0][0x390] ;  /* 0x00007200ff0c77ac */ /* 0x000e220008000c00 */
[----:B------:R-:W-:Y:S01]  /*0780*/  IMAD R2, R5, UR4, R0 ;  /* 0x0000000405027c24 */ /* 0x000fe2000f8e0200 */
[----:B------:R-:W-:Y:S01]  /*0790*/  IADD3 R13, P0, P1, R6, UR4, R7 ;  /* 0x00000004060d7c10 */ /* 0x000fe2000f91e007 */
[----:B------:R-:W-:Y:S02]  /*07a0*/  VIADD R9, R7, UR4 ;  /* 0x0000000407097c36 */ /* 0x000fe40008000000 */
[----:B------:R-:W-:Y:S01]  /*07b0*/  IMAD.IADD R10, R2, 0x1, R5 ;  /* 0x00000001020a7824 */ /* 0x000fe200078e0205 */
[----:B------:R-:W-:Y:S02]  /*07c0*/  IADD3.X R14, PT, PT, R8, RZ, RZ, P0, P1 ;  /* 0x000000ff080e7210 */ /* 0x000fe400007e24ff */
[----:B------:R-:W-:Y:S02]  /*07d0*/  IADD3 R15, P2, PT, R6, R9, RZ ;  /* 0x00000009060f7210 */ /* 0x000fe40007f5e0ff */
[----:B------:R-:W-:-:S02]  /*07e0*/  IADD3 R17, P1, PT, R2, UR5, RZ ;  /* 0x0000000502117c10 */ /* 0x000fc4000ff3e0ff */
[----:B------:R-:W-:Y:S01]  /*07f0*/  IADD3 R9, P3, PT, R10, UR5, RZ ;  /* 0x000000050a097c10 */ /* 0x000fe2000ff7e0ff */
[----:B------:R-:W-:Y:S01]  /*0800*/  IMAD.X R16, RZ, RZ, R8, P2 ;  /* 0x000000ffff107224 */ /* 0x000fe200010e0608 */
[----:B------:R-:W-:Y:S02]  /*0810*/  LEA.HI.X.SX32 R20, R2, UR9, 0x1, P1 ;  /* 0x0000000902147c11 */ /* 0x000fe400088f0eff */
[C---:B------:R-:W-:Y:S01]  /*0820*/  LEA.HI.X.SX32 R2, R10.reuse, UR9, 0x1, P3 ;  /* 0x000000090a027c11 */ /* 0x040fe200098f0eff */
[----:B------:R-:W-:Y:S01]  /*0830*/  IMAD.IADD R10, R10, 0x1, R5 ;  /* 0x000000010a0a7824 */ /* 0x000fe200078e0205 */
[----:B0-----:R-:W-:Y:S02]  /*0840*/  LEA R12, P0, R13, UR14, 0x2 ;  /* 0x0000000e0d0c7c11 */ /* 0x001fe4000f8010ff */
[----:B------:R-:W-:Y:S02]  /*0850*/  LEA R18, P1, R17, UR12, 0x2 ;  /* 0x0000000c11127c11 */ /* 0x000fe4000f8210ff */
[----:B------:R-:W-:-:S02]  /*0860*/  LEA.HI.X R13, R13, UR15, R14, 0x2, P0 ;  /* 0x0000000f0d0d7c11 */ /* 0x000fc400080f140e */
[----:B------:R-:W-:Y:S02]  /*0870*/  LEA R22, P0, R15, UR14, 0x2 ;  /* 0x0000000e0f167c11 */ /* 0x000fe4000f8010ff */
[----:B------:R-:W-:Y:S02]  /*0880*/  LEA R14, P2, R9, UR12, 0x2 ;  /* 0x0000000c090e7c11 */ /* 0x000fe4000f8410ff */
[----:B------:R-:W-:Y:S02]  /*0890*/  LEA.HI.X R23, R15, UR15, R16, 0x2, P0 ;  /* 0x0000000f0f177c11 */ /* 0x000fe400080f1410 */
[----:B------:R-:W-:Y:S02]  /*08a0*/  LEA.HI.X R19, R17, UR13, R20, 0x2, P1 ;  /* 0x0000000d11137c11 */ /* 0x000fe400088f1414 */
[----:B------:R-:W-:Y:S01]  /*08b0*/  LEA.HI.X R15, R9, UR13, R2, 0x2, P2 ;  /* 0x0000000d090f7c11 */ /* 0x000fe200090f1402 */
[C---:B------:R-:W-:Y:S01]  /*08c0*/  IMAD.IADD R2, R10.reuse, 0x1, R5 ;  /* 0x000000010a027824 */ /* 0x040fe200078e0205 */
[C---:B------:R-:W-:Y:S01]  /*08d0*/  IADD3 R17, P0, PT, R10.reuse, UR5, RZ ;  /* 0x000000050a117c10 */ /* 0x040fe2000ff1e0ff */
[----:B------:R-:W2:Y:S03]  /*08e0*/  LDG.E R22, desc[UR10][R22.64] ;  /* 0x0000000a16167981 */ /* 0x000ea6000c1e1900 */
[----:B------:R-:W-:Y:S01]  /*08f0*/  LEA.HI.X.SX32 R10, R10, UR9, 0x1, P0 ;  /* 0x000000090a0a7c11 */ /* 0x000fe200080f0eff */
[----:B------:R-:W2:Y:S01]  /*0900*/  LDG.E R18, desc[UR10][R18.64] ;  /* 0x0000000a12127981 */ /* 0x000ea2000c1e1900 */
[----:B------:R-:W-:-:S02]  /*0910*/  LEA R16, P0, R17, UR12, 0x2 ;  /* 0x0000000c11107c11 */ /* 0x000fc4000f8010ff */
[C---:B------:R-:W-:Y:S01]  /*0920*/  IADD3 R9, P1, PT, R2.reuse, UR5, RZ ;  /* 0x0000000502097c10 */ /* 0x040fe2000ff3e0ff */
[----:B------:R-:W3:Y:S01]  /*0930*/  LDG.E R15, desc[UR10][R14.64] ;  /* 0x0000000a0e0f7981 */ /* 0x000ee2000c1e1900 */
[----:B------:R-:W-:Y:S02]  /*0940*/  LEA.HI.X R17, R17, UR13, R10, 0x2, P0 ;  /* 0x0000000d11117c11 */ /* 0x000fe400080f140a */
[C---:B------:R-:W-:Y:S02]  /*0950*/  LEA R20, P0, R9.reuse, UR12, 0x2 ;  /* 0x0000000c09147c11 */ /* 0x040fe4000f8010ff */
[----:B------:R-:W-:Y:S02]  /*0960*/  LEA.HI.X.SX32 R10, R2, UR9, 0x1, P1 ;  /* 0x00000009020a7c11 */ /* 0x000fe400088f0eff */
[----:B------:R-:W3:Y:S02]  /*0970*/  LDG.E R2, desc[UR10][R12.64+0x4] ;  /* 0x0000040a0c027981 */ /* 0x000ee4000c1e1900 */
[----:B------:R-:W-:-:S02]  /*0980*/  LEA.HI.X R21, R9, UR13, R10, 0x2, P0 ;  /* 0x0000000d09157c11 */ /* 0x000fc400080f140a */
[----:B------:R-:W4:Y:S04]  /*0990*/  LDG.E R17, desc[UR10][R16.64] ;  /* 0x0000000a10117981 */ /* 0x000f28000c1e1900 */
[----:B------:R-:W4:Y:S04]  /*09a0*/  LDG.E R9, desc[UR10][R12.64+0x8] ;  /* 0x0000080a0c097981 */ /* 0x000f28000c1e1900 */
[----:B------:R-:W5:Y:S04]  /*09b0*/  LDG.E R10, desc[UR10][R12.64+0xc] ;  /* 0x00000c0a0c0a7981 */ /* 0x000f68000c1e1900 */
[----:B------:R-:W5:Y:S01]  /*09c0*/  LDG.E R21, desc[UR10][R20.64] ;  /* 0x0000000a14157981 */ /* 0x000f62000c1e1900 */
[----:B------:R-:W-:Y:S01]  /*09d0*/  UIADD3 UR4, UPT, UPT, UR4, 0x4, URZ ;  /* 0x0000000404047890 */ /* 0x000fe2000fffe0ff */
[----:B--2---:R-:W-:-:S04]  /*09e0*/  FFMA R18, R18, R22, R11 ;  /* 0x0000001612127223 */ /* 0x004fc8000000000b */
[----:B---3--:R-:W-:-:S04]  /*09f0*/  FFMA R2, R15, R2, R18 ;  /* 0x000000020f027223 */ /* 0x008fc80000000012 */
[----:B----4-:R-:W-:-:S04]  /*0a00*/  FFMA R2, R17, R9, R2 ;  /* 0x0000000911027223 */ /* 0x010fc80000000002 */
[----:B-----5:R-:W-:-:S07]  /*0a10*/  FFMA R11, R21, R10, R2 ;  /* 0x0000000a150b7223 */ /* 0x020fce0000000002 */
.L_x_7:
[----:B------:R-:W-:Y:S05]  /*0a20*/  BRA.U !UP1, `(.L_x_4) ;  /* 0x0000000109b87547 */ /* 0x000fea000b800000 */
[----:B------:R-:W-:Y:S02]  /*0a30*/  UISETP.NE.AND UP0, UPT, UR8, 0x1, UPT ;  /* 0x000000010800788c */ /* 0x000fe4000bf05270 */
[----:B------:R-:W-:-:S04]  /*0a40*/  ULOP3.LUT UR6, UR6, 0x1, URZ, 0xc0, !UPT ;  /* 0x0000000106067892 */ /* 0x000fc8000f8ec0ff */
[----:B------:R-:W-:-:S03]  /*0a50*/  UISETP.NE.U32.AND UP1, UPT, UR6, 0x1, UPT ;  /* 0x000000010600788c */ /* 0x000fc6000bf25070 */
[----:B------:R-:W-:Y:S08]  /*0a60*/  BRA.U !UP0, `(.L_x_8) ;  /* 0x00000001086c7547 */ /* 0x000ff0000b800000 */
[----:B------:R-:W0:Y:S01]  /*0a70*/  LDCU.128 UR12, c[0x0][0x390] ;  /* 0x00007200ff0c77ac */ /* 0x000e220008000c00 */
[----:B------:R-:W-:Y:S01]  /*0a80*/  VIADD R9, R7, UR4 ;  /* 0x0000000407097c36 */ /* 0x000fe20008000000 */
[----:B------:R-:W-:Y:S01]  /*0a90*/  IADD3 R20, P2, P3, R6, UR4, R7 ;  /* 0x0000000406147c10 */ /* 0x000fe2000fb5e007 */
[----:B------:R-:W-:-:S03]  /*0aa0*/  IMAD R2, R5, UR4, R0 ;  /* 0x0000000405027c24 */ /* 0x000fc6000f8e0200 */
[----:B------:R-:W-:Y:S01]  /*0ab0*/  IADD3 R9, P0, PT, R6, R9, RZ ;  /* 0x0000000906097210 */ /* 0x000fe20007f1e0ff */
[----:B------:R-:W-:Y:S01]  /*0ac0*/  IMAD.IADD R13, R2, 0x1, R5 ;  /* 0x00000001020d7824 */ /* 0x000fe200078e0205 */
[----:B------:R-:W-:-:S03]  /*0ad0*/  IADD3.X R21, PT, PT, R8, RZ, RZ, P2, P3 ;  /* 0x000000ff08157210 */ /* 0x000fc600017e64ff */
[----:B------:R-:W-:Y:S01]  /*0ae0*/  IMAD.X R10, RZ, RZ, R8, P0 ;  /* 0x000000ffff0a7224 */ /* 0x000fe200000e0608 */
[C---:B0-----:R-:W-:Y:S02]  /*0af0*/  LEA R14, P0, R9.reuse, UR14, 0x2 ;  /* 0x0000000e090e7c11 */ /* 0x041fe4000f8010ff */
[----:B------:R-:W-:Y:S02]  /*0b00*/  LEA R12, P1, R20, UR14, 0x2 ;  /* 0x0000000e140c7c11 */ /* 0x000fe4000f8210ff */
[----:B------:R-:W-:Y:S02]  /*0b10*/  LEA.HI.X R15, R9, UR15, R10, 0x2, P0 ;  /* 0x0000000f090f7c11 */ /* 0x000fe400080f140a */
[C---:B------:R-:W-:Y:S02]  /*0b20*/  IADD3 R9, P4, PT, R2.reuse, UR5, RZ ;  /* 0x0000000502097c10 */ /* 0x040fe4000ff9e0ff */
[----:B------:R-:W-:Y:S01]  /*0b30*/  IADD3 R10, P0, PT, R13, UR5, RZ ;  /* 0x000000050d0a7c10 */ /* 0x000fe2000ff1e0ff */
[----:B------:R-:W2:Y:S01]  /*0b40*/  LDG.E R14, desc[UR10][R14.64] ;  /* 0x0000000a0e0e7981 */ /* 0x000ea2000c1e1900 */
[----:B------:R-:W-:-:S02]  /*0b50*/  LEA.HI.X.SX32 R2, R2, UR9, 0x1, P4 ;  /* 0x0000000902027c11 */ /* 0x000fc4000a0f0eff */
[----:B------:R-:W-:Y:S02]  /*0b60*/  LEA R18, P2, R9, UR12, 0x2 ;  /* 0x0000000c09127c11 */ /* 0x000fe4000f8410ff */
[----:B------:R-:W-:Y:S02]  /*0b70*/  LEA R16, P3, R10, UR12, 0x2 ;  /* 0x0000000c0a107c11 */ /* 0x000fe4000f8610ff */
[----:B------:R-:W-:Y:S02]  /*0b80*/  LEA.HI.X.SX32 R17, R13, UR9, 0x1, P0 ;  /* 0x000000090d117c11 */ /* 0x000fe400080f0eff */
[----:B------:R-:W-:Y:S02]  /*0b90*/  LEA.HI.X R19, R9, UR13, R2, 0x2, P2 ;  /* 0x0000000d09137c11 */ /* 0x000fe400090f1402 */
[----:B------:R-:W-:Y:S02]  /*0ba0*/  LEA.HI.X R13, R20, UR15, R21, 0x2, P1 ;  /* 0x0000000f140d7c11 */ /* 0x000fe400088f1415 */
[----:B------:R-:W-:Y:S01]  /*0bb0*/  LEA.HI.X R17, R10, UR13, R17, 0x2, P3 ;  /* 0x0000000d0a117c11 */ /* 0x000fe200098f1411 */
[----:B------:R-:W2:Y:S04]  /*0bc0*/  LDG.E R18, desc[UR10][R18.64] ;  /* 0x0000000a12127981 */ /* 0x000ea8000c1e1900 */
[----:B------:R-:W3:Y:S04]  /*0bd0*/  LDG.E R12, desc[UR10][R12.64+0x4] ;  /* 0x0000040a0c0c7981 */ /* 0x000ee8000c1e1900 */
[----:B------:R-:W3:Y:S01]  /*0be0*/  LDG.E R16, desc[UR10][R16.64] ;  /* 0x0000000a10107981 */ /* 0x000ee2000c1e1900 */
[----:B------:R-:W-:Y:S01]  /*0bf0*/  UIADD3 UR4, UPT, UPT, UR4, 0x2, URZ ;  /* 0x0000000204047890 */ /* 0x000fe2000fffe0ff */
[----:B--2---:R-:W-:-:S04]  /*0c00*/  FFMA R11, R18, R14, R11 ;  /* 0x0000000e120b7223 */ /* 0x004fc8000000000b */
[----:B---3--:R-:W-:-:S07]  /*0c10*/  FFMA R11, R16, R12, R11 ;  /* 0x0000000c100b7223 */ /* 0x008fce000000000b */
.L_x_8:
[----:B------:R-:W-:Y:S05]  /*0c20*/  BRA.U UP1, `(.L_x_4) ;  /* 0x0000000101387547 */ /* 0x000fea000b800000 */
[----:B------:R-:W0:Y:S01]  /*0c30*/  LDCU.128 UR12, c[0x0][0x390] ;  /* 0x00007200ff0c77ac */ /* 0x000e220008000c00 */
[----:B------:R-:W-:Y:S02]  /*0c40*/  VIADD R7, R7, UR4 ;  /* 0x0000000407077c36 */ /* 0x000fe40008000000 */
[----:B------:R-:W-:-:S03]  /*0c50*/  IMAD R2, R5, UR4, R0 ;  /* 0x0000000405027c24 */ /* 0x000fc6000f8e0200 */
[----:B------:R-:W-:Y:S02]  /*0c60*/  IADD3 R7, P2, PT, R6, R7, RZ ;  /* 0x0000000706077210 */ /* 0x000fe40007f5e0ff */
[----:B------:R-:W-:-:S03]  /*0c70*/  IADD3 R9, P0, PT, R2, UR5, RZ ;  /* 0x0000000502097c10 */ /* 0x000fc6000ff1e0ff */
[----:B------:R-:W-:Y:S01]  /*0c80*/  IMAD.X R8, RZ, RZ, R8, P2 ;  /* 0x000000ffff087224 */ /* 0x000fe200010e0608 */
[----:B------:R-:W-:Y:S02]  /*0c90*/  LEA.HI.X.SX32 R2, R2, UR9, 0x1, P0 ;  /* 0x0000000902027c11 */ /* 0x000fe400080f0eff */
[----:B0-----:R-:W-:Y:S02]  /*0ca0*/  LEA R12, P3, R7, UR14, 0x2 ;  /* 0x0000000e070c7c11 */ /* 0x001fe4000f8610ff */
[----:B------:R-:W-:Y:S02]  /*0cb0*/  LEA R6, P1, R9, UR12, 0x2 ;  /* 0x0000000c09067c11 */ /* 0x000fe4000f8210ff */
[----:B------:R-:W-:Y:S02]  /*0cc0*/  LEA.HI.X R13, R7, UR15, R8, 0x2, P3 ;  /* 0x0000000f070d7c11 */ /* 0x000fe400098f1408 */
[----:B------:R-:W-:-:S03]  /*0cd0*/  LEA.HI.X R7, R9, UR13, R2, 0x2, P1 ;  /* 0x0000000d09077c11 */ /* 0x000fc600088f1402 */
[----:B------:R-:W2:Y:S04]  /*0ce0*/  LDG.E R12, desc[UR10][R12.64] ;  /* 0x0000000a0c0c7981 */ /* 0x000ea8000c1e1900 */
[----:B------:R-:W2:Y:S02]  /*0cf0*/  LDG.E R6, desc[UR10][R6.64] ;  /* 0x0000000a06067981 */ /* 0x000ea4000c1e1900 */
[----:B--2---:R-:W-:-:S07]  /*0d00*/  FFMA R11, R6, R12, R11 ;  /* 0x0000000c060b7223 */ /* 0x004fce000000000b */
.L_x_4:
[----:B------:R-:W0:Y:S01]  /*0d10*/  LDCU.64 UR4, c[0x0][0x3a8] ;  /* 0x00007500ff0477ac */ /* 0x000e220008000a00 */
[----:B------:R-:W-:-:S05]  /*0d20*/  IMAD R3, R3, R5, R0 ;  /* 0x0000000503037224 */ /* 0x000fca00078e0200 */
[----:B------:R-:W-:Y:S02]  /*0d30*/  SHF.R.S32.HI R5, RZ, 0x1f, R3 ;  /* 0x0000001fff057819 */ /* 0x000fe40000011403 */
[----:B------:R-:W-:-:S04]  /*0d40*/  IADD3 R3, P0, PT, R4, R3, RZ ;  /* 0x0000000304037210 */ /* 0x000fc80007f1e0ff */
[----:B------:R-:W-:Y:S02]  /*0d50*/  LEA.HI.X.SX32 R4, R4, R5, 0x1, P0 ;  /* 0x0000000504047211 */ /* 0x000fe400000f0eff */
[C---:B0-----:R-:W-:Y:S01]  /*0d60*/  LEA R2, P0, R3.reuse, UR4, 0x2 ;  /* 0x0000000403027c11 */ /* 0x041fe2000f8010ff */
[----:B------:R-:W0:Y:S03]  /*0d70*/  LDCU UR4, c[0x0][0x3a0] ;  /* 0x00007400ff0477ac */ /* 0x000e260008000800 */
[----:B------:R-:W-:Y:S01]  /*0d80*/  LEA.HI.X R3, R3, UR5, R4, 0x2, P0 ;  /* 0x0000000503037c11 */ /* 0x000fe200080f1404 */
[----:B------:R-:W1:Y:S04]  /*0d90*/  LDCU UR5, c[0x0][0x38c] ;  /* 0x00007180ff0577ac */ /* 0x000e680008000800 */
[----:B------:R-:W0:Y:S02]  /*0da0*/  LDG.E R0, desc[UR10][R2.64] ;  /* 0x0000000a02007981 */ /* 0x000e24000c1e1900 */
[----:B0-----:R-:W-:-:S04]  /*0db0*/  FMUL R0, R0, UR4 ;  /* 0x0000000400007c20 */ /* 0x001fc80008400000 */
[----:B-1----:R-:W-:-:S05]  /*0dc0*/  FFMA R11, R11, UR5, R0 ;  /* 0x000000050b0b7c23 */ /* 0x002fca0008000000 */
[----:B------:R-:W-:Y:S01]  /*0dd0*/  STG.E desc[UR10][R2.64], R11 ;  /* 0x0000000b02007986 */ /* 0x000fe2000c10190a */
[----:B------:R-:W-:Y:S05]  /*0de0*/  EXIT ;  /* 0x000000000000794d */ /* 0x000fea0003800000 */
.L_x_9:
        /* <DEDUP_REMOVED lines=9> */
.L_x_11:


//--------------------- .nv.shared._Z23gemm_shared_mircokerneliiifPKfS0_fPf --------------------------
	.section	.nv.shared._Z23gemm_shared_mircokerneliiifPKfS0_fPf,"aw",@nobits
	.sectionflags	@""
	.align	4
.nv.shared._Z23gemm_shared_mircokerneliiifPKfS0_fPf:
	.zero		9216


//--------------------- .nv.shared.reserved.0     --------------------------
	.section	.nv.shared.reserved.0,"aw",@nobits
	.weak		__nv_reservedSMEM_offset_0_alias
	.size		__nv_reservedSMEM_offset_0_alias, 0, 64
	.other		__nv_reservedSMEM_offset_0_alias,@"STO_CUDA_RESERVED_SHARED STV_DEFAULT"
__nv_reservedSMEM_offset_0_alias:
	.zero		0
	.zero		64


//--------------------- .nv.constant0._Z23gemm_shared_mircokerneliiifPKfS0_fPf --------------------------
	.section	.nv.constant0._Z23gemm_shared_mircokerneliiifPKfS0_fPf,"a",@progbits
	.sectionflags	@""
	.align	4
.nv.constant0._Z23gemm_shared_mircokerneliiifPKfS0_fPf:
	.zero		944


//--------------------- .nv.constant0._Z12naive_matmuliiifPKfS0_fPf --------------------------
	.section	.nv.constant0._Z12naive_matmuliiifPKfS0_fPf,"a",@progbits
	.sectionflags	@""
	.align	4
.nv.constant0._Z12naive_matmuliiifPKfS0_fPf:
	.zero		944


//--------------------- SYMBOLS --------------------------

	.type		.nv.reservedSmem.offset0,@object
	.size		.nv.reservedSmem.offset0,0x4
	.type		.nv.reservedSmem.cap,@object
	.size		.nv.reservedSmem.cap,0x4
